//
// Generated by NVIDIA NVVM Compiler
//
// Compiler Build ID: CL-36424714
// Cuda compilation tools, release 13.0, V13.0.88
// Based on NVVM 20.0.0
//

.version 9.0
.target sm_100
.address_size 64

	// .globl	compute_forces
// _ZZ14compute_forcesE16shared_positions has been demoted
// _ZZ14compute_forcesE13shared_masses has been demoted

.visible .entry compute_forces(
	.param .u64 .ptr .align 1 compute_forces_param_0,
	.param .u32 compute_forces_param_1,
	.param .f32 compute_forces_param_2,
	.param .f32 compute_forces_param_3,
	.param .f32 compute_forces_param_4
)
{
	.reg .pred 	%p<75>;
	.reg .b16 	%rs<57>;
	.reg .b32 	%r<60>;
	.reg .b32 	%f<554>;
	.reg .b64 	%rd<17>;
	// demoted variable
	.shared .align 4 .b8 _ZZ14compute_forcesE16shared_positions[3072];
	// demoted variable
	.shared .align 4 .b8 _ZZ14compute_forcesE13shared_masses[1024];
	ld.param.u64 	%rd5, [compute_forces_param_0];
	ld.param.u32 	%r23, [compute_forces_param_1];
	ld.param.f32 	%f113, [compute_forces_param_2];
	ld.param.f32 	%f114, [compute_forces_param_3];
	cvta.to.global.u64 	%rd1, %rd5;
	mov.u32 	%r24, %ctaid.x;
	mov.u32 	%r1, %ntid.x;
	mov.u32 	%r2, %tid.x;
	mad.lo.s32 	%r3, %r24, %r1, %r2;
	setp.ge.s32 	%p1, %r3, %r23;
	@%p1 bra 	$L__BB0_63;
	mul.wide.s32 	%rd6, %r3, 28;
	add.s64 	%rd2, %rd1, %rd6;
	ld.global.f32 	%f1, [%rd2];
	ld.global.f32 	%f2, [%rd2+4];
	ld.global.f32 	%f3, [%rd2+8];
	ld.global.f32 	%f4, [%rd2+12];
	ld.global.f32 	%f5, [%rd2+16];
	ld.global.f32 	%f6, [%rd2+20];
	add.s32 	%r25, %r1, %r23;
	add.s32 	%r4, %r25, -1;
	setp.gt.u32 	%p2, %r1, %r4;
	mov.f32 	%f548, 0f00000000;
	mov.f32 	%f549, %f548;
	mov.f32 	%f550, %f548;
	@%p2 bra 	$L__BB0_62;
	ld.global.v2.u8 	{%rs18, %rs1}, [%rd2+24];
	cvt.rn.f32.u16 	%f118, %rs18;
	mul.f32 	%f7, %f114, %f118;
	and.b16  	%rs2, %rs1, 2;
	div.u32 	%r27, %r4, %r1;
	max.u32 	%r5, %r27, 1;
	mov.f32 	%f550, 0f00000000;
	mov.b32 	%r57, 0;
	mov.f32 	%f549, %f550;
	mov.f32 	%f548, %f550;
$L__BB0_3:
	mul.lo.s32 	%r7, %r1, %r57;
	not.b32 	%r28, %r7;
	add.s32 	%r29, %r23, %r28;
	add.s32 	%r30, %r1, -1;
	min.u32 	%r8, %r29, %r30;
	add.s32 	%r9, %r8, 1;
	add.s32 	%r10, %r7, %r2;
	setp.ge.s32 	%p3, %r10, %r23;
	@%p3 bra 	$L__BB0_5;
	mul.wide.s32 	%rd7, %r10, 28;
	add.s64 	%rd8, %rd1, %rd7;
	ld.global.f32 	%f119, [%rd8];
	ld.global.f32 	%f120, [%rd8+4];
	ld.global.f32 	%f121, [%rd8+8];
	ld.global.u8 	%rs19, [%rd8+24];
	mov.u32 	%r31, _ZZ14compute_forcesE16shared_positions;
	mad.lo.s32 	%r32, %r2, 12, %r31;
	st.shared.f32 	[%r32], %f119;
	st.shared.f32 	[%r32+4], %f120;
	st.shared.f32 	[%r32+8], %f121;
	cvt.rn.f32.u16 	%f122, %rs19;
	shl.b32 	%r33, %r2, 2;
	mov.u32 	%r34, _ZZ14compute_forcesE13shared_masses;
	add.s32 	%r35, %r34, %r33;
	st.shared.f32 	[%r35], %f122;
$L__BB0_5:
	bar.sync 	0;
	setp.ge.u32 	%p4, %r7, %r23;
	@%p4 bra 	$L__BB0_61;
	and.b32  	%r11, %r9, 7;
	setp.lt.u32 	%p5, %r8, 7;
	mov.b32 	%r59, 0;
	@%p5 bra 	$L__BB0_33;
	and.b32  	%r59, %r9, -8;
	mov.b32 	%r58, 0;
$L__BB0_8:
	.pragma "nounroll";
	add.s32 	%r14, %r58, %r7;
	setp.eq.s32 	%p6, %r14, %r3;
	mul.wide.u32 	%rd9, %r14, 28;
	add.s64 	%rd10, %rd1, %rd9;
	add.s64 	%rd3, %rd10, 25;
	mov.u32 	%r38, _ZZ14compute_forcesE16shared_positions;
	mad.lo.s32 	%r15, %r58, 12, %r38;
	shl.b32 	%r39, %r58, 2;
	mov.u32 	%r40, _ZZ14compute_forcesE13shared_masses;
	add.s32 	%r16, %r40, %r39;
	@%p6 bra 	$L__BB0_11;
	ld.global.u8 	%rs3, [%rd3];
	and.b16  	%rs20, %rs3, 1;
	setp.eq.b16 	%p7, %rs20, 1;
	not.pred 	%p8, %p7;
	@%p8 bra 	$L__BB0_11;
	ld.shared.f32 	%f124, [%r15];
	ld.shared.f32 	%f125, [%r15+4];
	ld.shared.f32 	%f126, [%r15+8];
	ld.shared.f32 	%f127, [%r16];
	sub.f32 	%f128, %f1, %f124;
	sub.f32 	%f129, %f2, %f125;
	sub.f32 	%f130, %f3, %f126;
	mul.f32 	%f131, %f129, %f129;
	fma.rn.f32 	%f132, %f128, %f128, %f131;
	fma.rn.f32 	%f133, %f130, %f130, %f132;
	sqrt.rn.f32 	%f134, %f133;
	max.f32 	%f135, %f134, 0f38D1B717;
	mul.f32 	%f136, %f7, %f127;
	mul.f32 	%f137, %f135, %f135;
	div.rn.f32 	%f138, %f136, %f137;
	and.b16  	%rs21, %rs3, %rs2;
	setp.eq.s16 	%p9, %rs21, 0;
	add.f32 	%f139, %f135, 0fBF800000;
	fma.rn.f32 	%f140, %f113, %f139, %f138;
	selp.f32 	%f141, %f138, %f140, %p9;
	mul.f32 	%f142, %f128, %f141;
	div.rn.f32 	%f143, %f142, %f135;
	add.f32 	%f548, %f548, %f143;
	mul.f32 	%f144, %f129, %f141;
	div.rn.f32 	%f145, %f144, %f135;
	add.f32 	%f549, %f549, %f145;
	mul.f32 	%f146, %f130, %f141;
	div.rn.f32 	%f147, %f146, %f135;
	add.f32 	%f550, %f550, %f147;
$L__BB0_11:
	add.s32 	%r41, %r14, 1;
	setp.eq.s32 	%p10, %r41, %r3;
	@%p10 bra 	$L__BB0_14;
	ld.global.u8 	%rs4, [%rd3+28];
	and.b16  	%rs22, %rs4, 1;
	setp.eq.b16 	%p11, %rs22, 1;
	not.pred 	%p12, %p11;
	@%p12 bra 	$L__BB0_14;
	ld.shared.f32 	%f148, [%r15+12];
	ld.shared.f32 	%f149, [%r15+16];
	ld.shared.f32 	%f150, [%r15+20];
	ld.shared.f32 	%f151, [%r16+4];
	sub.f32 	%f152, %f1, %f148;
	sub.f32 	%f153, %f2, %f149;
	sub.f32 	%f154, %f3, %f150;
	mul.f32 	%f155, %f153, %f153;
	fma.rn.f32 	%f156, %f152, %f152, %f155;
	fma.rn.f32 	%f157, %f154, %f154, %f156;
	sqrt.rn.f32 	%f158, %f157;
	max.f32 	%f159, %f158, 0f38D1B717;
	mul.f32 	%f160, %f7, %f151;
	mul.f32 	%f161, %f159, %f159;
	div.rn.f32 	%f162, %f160, %f161;
	and.b16  	%rs23, %rs4, %rs2;
	setp.eq.s16 	%p13, %rs23, 0;
	add.f32 	%f163, %f159, 0fBF800000;
	fma.rn.f32 	%f164, %f113, %f163, %f162;
	selp.f32 	%f165, %f162, %f164, %p13;
	mul.f32 	%f166, %f152, %f165;
	div.rn.f32 	%f167, %f166, %f159;
	add.f32 	%f548, %f548, %f167;
	mul.f32 	%f168, %f153, %f165;
	div.rn.f32 	%f169, %f168, %f159;
	add.f32 	%f549, %f549, %f169;
	mul.f32 	%f170, %f154, %f165;
	div.rn.f32 	%f171, %f170, %f159;
	add.f32 	%f550, %f550, %f171;
$L__BB0_14:
	add.s32 	%r42, %r14, 2;
	setp.eq.s32 	%p14, %r42, %r3;
	@%p14 bra 	$L__BB0_17;
	ld.global.u8 	%rs5, [%rd3+56];
	and.b16  	%rs24, %rs5, 1;
	setp.eq.b16 	%p15, %rs24, 1;
	not.pred 	%p16, %p15;
	@%p16 bra 	$L__BB0_17;
	ld.shared.f32 	%f172, [%r15+24];
	ld.shared.f32 	%f173, [%r15+28];
	ld.shared.f32 	%f174, [%r15+32];
	ld.shared.f32 	%f175, [%r16+8];
	sub.f32 	%f176, %f1, %f172;
	sub.f32 	%f177, %f2, %f173;
	sub.f32 	%f178, %f3, %f174;
	mul.f32 	%f179, %f177, %f177;
	fma.rn.f32 	%f180, %f176, %f176, %f179;
	fma.rn.f32 	%f181, %f178, %f178, %f180;
	sqrt.rn.f32 	%f182, %f181;
	max.f32 	%f183, %f182, 0f38D1B717;
	mul.f32 	%f184, %f7, %f175;
	mul.f32 	%f185, %f183, %f183;
	div.rn.f32 	%f186, %f184, %f185;
	and.b16  	%rs25, %rs5, %rs2;
	setp.eq.s16 	%p17, %rs25, 0;
	add.f32 	%f187, %f183, 0fBF800000;
	fma.rn.f32 	%f188, %f113, %f187, %f186;
	selp.f32 	%f189, %f186, %f188, %p17;
	mul.f32 	%f190, %f176, %f189;
	div.rn.f32 	%f191, %f190, %f183;
	add.f32 	%f548, %f548, %f191;
	mul.f32 	%f192, %f177, %f189;
	div.rn.f32 	%f193, %f192, %f183;
	add.f32 	%f549, %f549, %f193;
	mul.f32 	%f194, %f178, %f189;
	div.rn.f32 	%f195, %f194, %f183;
	add.f32 	%f550, %f550, %f195;
$L__BB0_17:
	add.s32 	%r43, %r14, 3;
	setp.eq.s32 	%p18, %r43, %r3;
	@%p18 bra 	$L__BB0_20;
	ld.global.u8 	%rs6, [%rd3+84];
	and.b16  	%rs26, %rs6, 1;
	setp.eq.b16 	%p19, %rs26, 1;
	not.pred 	%p20, %p19;
	@%p20 bra 	$L__BB0_20;
	ld.shared.f32 	%f196, [%r15+36];
	ld.shared.f32 	%f197, [%r15+40];
	ld.shared.f32 	%f198, [%r15+44];
	ld.shared.f32 	%f199, [%r16+12];
	sub.f32 	%f200, %f1, %f196;
	sub.f32 	%f201, %f2, %f197;
	sub.f32 	%f202, %f3, %f198;
	mul.f32 	%f203, %f201, %f201;
	fma.rn.f32 	%f204, %f200, %f200, %f203;
	fma.rn.f32 	%f205, %f202, %f202, %f204;
	sqrt.rn.f32 	%f206, %f205;
	max.f32 	%f207, %f206, 0f38D1B717;
	mul.f32 	%f208, %f7, %f199;
	mul.f32 	%f209, %f207, %f207;
	div.rn.f32 	%f210, %f208, %f209;
	and.b16  	%rs27, %rs6, %rs2;
	setp.eq.s16 	%p21, %rs27, 0;
	add.f32 	%f211, %f207, 0fBF800000;
	fma.rn.f32 	%f212, %f113, %f211, %f210;
	selp.f32 	%f213, %f210, %f212, %p21;
	mul.f32 	%f214, %f200, %f213;
	div.rn.f32 	%f215, %f214, %f207;
	add.f32 	%f548, %f548, %f215;
	mul.f32 	%f216, %f201, %f213;
	div.rn.f32 	%f217, %f216, %f207;
	add.f32 	%f549, %f549, %f217;
	mul.f32 	%f218, %f202, %f213;
	div.rn.f32 	%f219, %f218, %f207;
	add.f32 	%f550, %f550, %f219;
$L__BB0_20:
	add.s32 	%r44, %r14, 4;
	setp.eq.s32 	%p22, %r44, %r3;
	@%p22 bra 	$L__BB0_23;
	ld.global.u8 	%rs7, [%rd3+112];
	and.b16  	%rs28, %rs7, 1;
	setp.eq.b16 	%p23, %rs28, 1;
	not.pred 	%p24, %p23;
	@%p24 bra 	$L__BB0_23;
	ld.shared.f32 	%f220, [%r15+48];
	ld.shared.f32 	%f221, [%r15+52];
	ld.shared.f32 	%f222, [%r15+56];
	ld.shared.f32 	%f223, [%r16+16];
	sub.f32 	%f224, %f1, %f220;
	sub.f32 	%f225, %f2, %f221;
	sub.f32 	%f226, %f3, %f222;
	mul.f32 	%f227, %f225, %f225;
	fma.rn.f32 	%f228, %f224, %f224, %f227;
	fma.rn.f32 	%f229, %f226, %f226, %f228;
	sqrt.rn.f32 	%f230, %f229;
	max.f32 	%f231, %f230, 0f38D1B717;
	mul.f32 	%f232, %f7, %f223;
	mul.f32 	%f233, %f231, %f231;
	div.rn.f32 	%f234, %f232, %f233;
	and.b16  	%rs29, %rs7, %rs2;
	setp.eq.s16 	%p25, %rs29, 0;
	add.f32 	%f235, %f231, 0fBF800000;
	fma.rn.f32 	%f236, %f113, %f235, %f234;
	selp.f32 	%f237, %f234, %f236, %p25;
	mul.f32 	%f238, %f224, %f237;
	div.rn.f32 	%f239, %f238, %f231;
	add.f32 	%f548, %f548, %f239;
	mul.f32 	%f240, %f225, %f237;
	div.rn.f32 	%f241, %f240, %f231;
	add.f32 	%f549, %f549, %f241;
	mul.f32 	%f242, %f226, %f237;
	div.rn.f32 	%f243, %f242, %f231;
	add.f32 	%f550, %f550, %f243;
$L__BB0_23:
	add.s32 	%r45, %r14, 5;
	setp.eq.s32 	%p26, %r45, %r3;
	@%p26 bra 	$L__BB0_26;
	ld.global.u8 	%rs8, [%rd3+140];
	and.b16  	%rs30, %rs8, 1;
	setp.eq.b16 	%p27, %rs30, 1;
	not.pred 	%p28, %p27;
	@%p28 bra 	$L__BB0_26;
	ld.shared.f32 	%f244, [%r15+60];
	ld.shared.f32 	%f245, [%r15+64];
	ld.shared.f32 	%f246, [%r15+68];
	ld.shared.f32 	%f247, [%r16+20];
	sub.f32 	%f248, %f1, %f244;
	sub.f32 	%f249, %f2, %f245;
	sub.f32 	%f250, %f3, %f246;
	mul.f32 	%f251, %f249, %f249;
	fma.rn.f32 	%f252, %f248, %f248, %f251;
	fma.rn.f32 	%f253, %f250, %f250, %f252;
	sqrt.rn.f32 	%f254, %f253;
	max.f32 	%f255, %f254, 0f38D1B717;
	mul.f32 	%f256, %f7, %f247;
	mul.f32 	%f257, %f255, %f255;
	div.rn.f32 	%f258, %f256, %f257;
	and.b16  	%rs31, %rs8, %rs2;
	setp.eq.s16 	%p29, %rs31, 0;
	add.f32 	%f259, %f255, 0fBF800000;
	fma.rn.f32 	%f260, %f113, %f259, %f258;
	selp.f32 	%f261, %f258, %f260, %p29;
	mul.f32 	%f262, %f248, %f261;
	div.rn.f32 	%f263, %f262, %f255;
	add.f32 	%f548, %f548, %f263;
	mul.f32 	%f264, %f249, %f261;
	div.rn.f32 	%f265, %f264, %f255;
	add.f32 	%f549, %f549, %f265;
	mul.f32 	%f266, %f250, %f261;
	div.rn.f32 	%f267, %f266, %f255;
	add.f32 	%f550, %f550, %f267;
$L__BB0_26:
	add.s32 	%r46, %r14, 6;
	setp.eq.s32 	%p30, %r46, %r3;
	@%p30 bra 	$L__BB0_29;
	ld.global.u8 	%rs9, [%rd3+168];
	and.b16  	%rs32, %rs9, 1;
	setp.eq.b16 	%p31, %rs32, 1;
	not.pred 	%p32, %p31;
	@%p32 bra 	$L__BB0_29;
	ld.shared.f32 	%f268, [%r15+72];
	ld.shared.f32 	%f269, [%r15+76];
	ld.shared.f32 	%f270, [%r15+80];
	ld.shared.f32 	%f271, [%r16+24];
	sub.f32 	%f272, %f1, %f268;
	sub.f32 	%f273, %f2, %f269;
	sub.f32 	%f274, %f3, %f270;
	mul.f32 	%f275, %f273, %f273;
	fma.rn.f32 	%f276, %f272, %f272, %f275;
	fma.rn.f32 	%f277, %f274, %f274, %f276;
	sqrt.rn.f32 	%f278, %f277;
	max.f32 	%f279, %f278, 0f38D1B717;
	mul.f32 	%f280, %f7, %f271;
	mul.f32 	%f281, %f279, %f279;
	div.rn.f32 	%f282, %f280, %f281;
	and.b16  	%rs33, %rs9, %rs2;
	setp.eq.s16 	%p33, %rs33, 0;
	add.f32 	%f283, %f279, 0fBF800000;
	fma.rn.f32 	%f284, %f113, %f283, %f282;
	selp.f32 	%f285, %f282, %f284, %p33;
	mul.f32 	%f286, %f272, %f285;
	div.rn.f32 	%f287, %f286, %f279;
	add.f32 	%f548, %f548, %f287;
	mul.f32 	%f288, %f273, %f285;
	div.rn.f32 	%f289, %f288, %f279;
	add.f32 	%f549, %f549, %f289;
	mul.f32 	%f290, %f274, %f285;
	div.rn.f32 	%f291, %f290, %f279;
	add.f32 	%f550, %f550, %f291;
$L__BB0_29:
	add.s32 	%r47, %r14, 7;
	setp.eq.s32 	%p34, %r47, %r3;
	@%p34 bra 	$L__BB0_32;
	ld.global.u8 	%rs10, [%rd3+196];
	and.b16  	%rs34, %rs10, 1;
	setp.eq.b16 	%p35, %rs34, 1;
	not.pred 	%p36, %p35;
	@%p36 bra 	$L__BB0_32;
	ld.shared.f32 	%f292, [%r15+84];
	ld.shared.f32 	%f293, [%r15+88];
	ld.shared.f32 	%f294, [%r15+92];
	ld.shared.f32 	%f295, [%r16+28];
	sub.f32 	%f296, %f1, %f292;
	sub.f32 	%f297, %f2, %f293;
	sub.f32 	%f298, %f3, %f294;
	mul.f32 	%f299, %f297, %f297;
	fma.rn.f32 	%f300, %f296, %f296, %f299;
	fma.rn.f32 	%f301, %f298, %f298, %f300;
	sqrt.rn.f32 	%f302, %f301;
	max.f32 	%f303, %f302, 0f38D1B717;
	mul.f32 	%f304, %f7, %f295;
	mul.f32 	%f305, %f303, %f303;
	div.rn.f32 	%f306, %f304, %f305;
	and.b16  	%rs35, %rs10, %rs2;
	setp.eq.s16 	%p37, %rs35, 0;
	add.f32 	%f307, %f303, 0fBF800000;
	fma.rn.f32 	%f308, %f113, %f307, %f306;
	selp.f32 	%f309, %f306, %f308, %p37;
	mul.f32 	%f310, %f296, %f309;
	div.rn.f32 	%f311, %f310, %f303;
	add.f32 	%f548, %f548, %f311;
	mul.f32 	%f312, %f297, %f309;
	div.rn.f32 	%f313, %f312, %f303;
	add.f32 	%f549, %f549, %f313;
	mul.f32 	%f314, %f298, %f309;
	div.rn.f32 	%f315, %f314, %f303;
	add.f32 	%f550, %f550, %f315;
$L__BB0_32:
	add.s32 	%r58, %r58, 8;
	setp.ne.s32 	%p38, %r58, %r59;
	@%p38 bra 	$L__BB0_8;
$L__BB0_33:
	setp.eq.s32 	%p39, %r11, 0;
	@%p39 bra 	$L__BB0_61;
	add.s32 	%r19, %r59, %r7;
	setp.eq.s32 	%p40, %r19, %r3;
	mov.u32 	%r48, _ZZ14compute_forcesE16shared_positions;
	mad.lo.s32 	%r20, %r59, 12, %r48;
	shl.b32 	%r49, %r59, 2;
	mov.u32 	%r50, _ZZ14compute_forcesE13shared_masses;
	add.s32 	%r21, %r50, %r49;
	@%p40 bra 	$L__BB0_37;
	mul.wide.u32 	%rd11, %r19, 28;
	add.s64 	%rd12, %rd1, %rd11;
	ld.global.u8 	%rs11, [%rd12+25];
	and.b16  	%rs36, %rs11, 1;
	setp.eq.b16 	%p41, %rs36, 1;
	not.pred 	%p42, %p41;
	@%p42 bra 	$L__BB0_37;
	ld.shared.f32 	%f316, [%r20];
	ld.shared.f32 	%f317, [%r20+4];
	ld.shared.f32 	%f318, [%r20+8];
	ld.shared.f32 	%f319, [%r21];
	sub.f32 	%f320, %f1, %f316;
	sub.f32 	%f321, %f2, %f317;
	sub.f32 	%f322, %f3, %f318;
	mul.f32 	%f323, %f321, %f321;
	fma.rn.f32 	%f324, %f320, %f320, %f323;
	fma.rn.f32 	%f325, %f322, %f322, %f324;
	sqrt.rn.f32 	%f326, %f325;
	max.f32 	%f327, %f326, 0f38D1B717;
	mul.f32 	%f328, %f7, %f319;
	mul.f32 	%f329, %f327, %f327;
	div.rn.f32 	%f330, %f328, %f329;
	and.b16  	%rs37, %rs1, %rs11;
	and.b16  	%rs38, %rs37, 2;
	setp.eq.s16 	%p43, %rs38, 0;
	add.f32 	%f331, %f327, 0fBF800000;
	fma.rn.f32 	%f332, %f113, %f331, %f330;
	selp.f32 	%f333, %f330, %f332, %p43;
	mul.f32 	%f334, %f320, %f333;
	div.rn.f32 	%f335, %f334, %f327;
	add.f32 	%f548, %f548, %f335;
	mul.f32 	%f336, %f321, %f333;
	div.rn.f32 	%f337, %f336, %f327;
	add.f32 	%f549, %f549, %f337;
	mul.f32 	%f338, %f322, %f333;
	div.rn.f32 	%f339, %f338, %f327;
	add.f32 	%f550, %f550, %f339;
$L__BB0_37:
	setp.eq.s32 	%p44, %r11, 1;
	@%p44 bra 	$L__BB0_61;
	add.s32 	%r51, %r19, 1;
	setp.eq.s32 	%p45, %r51, %r3;
	cvt.u64.u32 	%rd13, %r7;
	cvt.u64.u32 	%rd14, %r59;
	add.s64 	%rd15, %rd14, %rd13;
	mad.lo.s64 	%rd16, %rd15, 28, %rd1;
	add.s64 	%rd4, %rd16, 25;
	@%p45 bra 	$L__BB0_41;
	ld.global.u8 	%rs12, [%rd4+28];
	and.b16  	%rs39, %rs12, 1;
	setp.eq.b16 	%p46, %rs39, 1;
	not.pred 	%p47, %p46;
	@%p47 bra 	$L__BB0_41;
	ld.shared.f32 	%f340, [%r20+12];
	ld.shared.f32 	%f341, [%r20+16];
	ld.shared.f32 	%f342, [%r20+20];
	ld.shared.f32 	%f343, [%r21+4];
	sub.f32 	%f344, %f1, %f340;
	sub.f32 	%f345, %f2, %f341;
	sub.f32 	%f346, %f3, %f342;
	mul.f32 	%f347, %f345, %f345;
	fma.rn.f32 	%f348, %f344, %f344, %f347;
	fma.rn.f32 	%f349, %f346, %f346, %f348;
	sqrt.rn.f32 	%f350, %f349;
	max.f32 	%f351, %f350, 0f38D1B717;
	mul.f32 	%f352, %f7, %f343;
	mul.f32 	%f353, %f351, %f351;
	div.rn.f32 	%f354, %f352, %f353;
	and.b16  	%rs40, %rs1, %rs12;
	and.b16  	%rs41, %rs40, 2;
	setp.eq.s16 	%p48, %rs41, 0;
	add.f32 	%f355, %f351, 0fBF800000;
	fma.rn.f32 	%f356, %f113, %f355, %f354;
	selp.f32 	%f357, %f354, %f356, %p48;
	mul.f32 	%f358, %f344, %f357;
	div.rn.f32 	%f359, %f358, %f351;
	add.f32 	%f548, %f548, %f359;
	mul.f32 	%f360, %f345, %f357;
	div.rn.f32 	%f361, %f360, %f351;
	add.f32 	%f549, %f549, %f361;
	mul.f32 	%f362, %f346, %f357;
	div.rn.f32 	%f363, %f362, %f351;
	add.f32 	%f550, %f550, %f363;
$L__BB0_41:
	setp.eq.s32 	%p49, %r11, 2;
	@%p49 bra 	$L__BB0_61;
	add.s32 	%r52, %r19, 2;
	setp.eq.s32 	%p50, %r52, %r3;
	@%p50 bra 	$L__BB0_45;
	ld.global.u8 	%rs13, [%rd4+56];
	and.b16  	%rs42, %rs13, 1;
	setp.eq.b16 	%p51, %rs42, 1;
	not.pred 	%p52, %p51;
	@%p52 bra 	$L__BB0_45;
	ld.shared.f32 	%f364, [%r20+24];
	ld.shared.f32 	%f365, [%r20+28];
	ld.shared.f32 	%f366, [%r20+32];
	ld.shared.f32 	%f367, [%r21+8];
	sub.f32 	%f368, %f1, %f364;
	sub.f32 	%f369, %f2, %f365;
	sub.f32 	%f370, %f3, %f366;
	mul.f32 	%f371, %f369, %f369;
	fma.rn.f32 	%f372, %f368, %f368, %f371;
	fma.rn.f32 	%f373, %f370, %f370, %f372;
	sqrt.rn.f32 	%f374, %f373;
	max.f32 	%f375, %f374, 0f38D1B717;
	mul.f32 	%f376, %f7, %f367;
	mul.f32 	%f377, %f375, %f375;
	div.rn.f32 	%f378, %f376, %f377;
	and.b16  	%rs43, %rs1, %rs13;
	and.b16  	%rs44, %rs43, 2;
	setp.eq.s16 	%p53, %rs44, 0;
	add.f32 	%f379, %f375, 0fBF800000;
	fma.rn.f32 	%f380, %f113, %f379, %f378;
	selp.f32 	%f381, %f378, %f380, %p53;
	mul.f32 	%f382, %f368, %f381;
	div.rn.f32 	%f383, %f382, %f375;
	add.f32 	%f548, %f548, %f383;
	mul.f32 	%f384, %f369, %f381;
	div.rn.f32 	%f385, %f384, %f375;
	add.f32 	%f549, %f549, %f385;
	mul.f32 	%f386, %f370, %f381;
	div.rn.f32 	%f387, %f386, %f375;
	add.f32 	%f550, %f550, %f387;
$L__BB0_45:
	setp.eq.s32 	%p54, %r11, 3;
	@%p54 bra 	$L__BB0_61;
	add.s32 	%r53, %r19, 3;
	setp.eq.s32 	%p55, %r53, %r3;
	@%p55 bra 	$L__BB0_49;
	ld.global.u8 	%rs14, [%rd4+84];
	and.b16  	%rs45, %rs14, 1;
	setp.eq.b16 	%p56, %rs45, 1;
	not.pred 	%p57, %p56;
	@%p57 bra 	$L__BB0_49;
	ld.shared.f32 	%f388, [%r20+36];
	ld.shared.f32 	%f389, [%r20+40];
	ld.shared.f32 	%f390, [%r20+44];
	ld.shared.f32 	%f391, [%r21+12];
	sub.f32 	%f392, %f1, %f388;
	sub.f32 	%f393, %f2, %f389;
	sub.f32 	%f394, %f3, %f390;
	mul.f32 	%f395, %f393, %f393;
	fma.rn.f32 	%f396, %f392, %f392, %f395;
	fma.rn.f32 	%f397, %f394, %f394, %f396;
	sqrt.rn.f32 	%f398, %f397;
	max.f32 	%f399, %f398, 0f38D1B717;
	mul.f32 	%f400, %f7, %f391;
	mul.f32 	%f401, %f399, %f399;
	div.rn.f32 	%f402, %f400, %f401;
	and.b16  	%rs46, %rs1, %rs14;
	and.b16  	%rs47, %rs46, 2;
	setp.eq.s16 	%p58, %rs47, 0;
	add.f32 	%f403, %f399, 0fBF800000;
	fma.rn.f32 	%f404, %f113, %f403, %f402;
	selp.f32 	%f405, %f402, %f404, %p58;
	mul.f32 	%f406, %f392, %f405;
	div.rn.f32 	%f407, %f406, %f399;
	add.f32 	%f548, %f548, %f407;
	mul.f32 	%f408, %f393, %f405;
	div.rn.f32 	%f409, %f408, %f399;
	add.f32 	%f549, %f549, %f409;
	mul.f32 	%f410, %f394, %f405;
	div.rn.f32 	%f411, %f410, %f399;
	add.f32 	%f550, %f550, %f411;
$L__BB0_49:
	setp.eq.s32 	%p59, %r11, 4;
	@%p59 bra 	$L__BB0_61;
	add.s32 	%r54, %r19, 4;
	setp.eq.s32 	%p60, %r54, %r3;
	@%p60 bra 	$L__BB0_53;
	ld.global.u8 	%rs15, [%rd4+112];
	and.b16  	%rs48, %rs15, 1;
	setp.eq.b16 	%p61, %rs48, 1;
	not.pred 	%p62, %p61;
	@%p62 bra 	$L__BB0_53;
	ld.shared.f32 	%f412, [%r20+48];
	ld.shared.f32 	%f413, [%r20+52];
	ld.shared.f32 	%f414, [%r20+56];
	ld.shared.f32 	%f415, [%r21+16];
	sub.f32 	%f416, %f1, %f412;
	sub.f32 	%f417, %f2, %f413;
	sub.f32 	%f418, %f3, %f414;
	mul.f32 	%f419, %f417, %f417;
	fma.rn.f32 	%f420, %f416, %f416, %f419;
	fma.rn.f32 	%f421, %f418, %f418, %f420;
	sqrt.rn.f32 	%f422, %f421;
	max.f32 	%f423, %f422, 0f38D1B717;
	mul.f32 	%f424, %f7, %f415;
	mul.f32 	%f425, %f423, %f423;
	div.rn.f32 	%f426, %f424, %f425;
	and.b16  	%rs49, %rs1, %rs15;
	and.b16  	%rs50, %rs49, 2;
	setp.eq.s16 	%p63, %rs50, 0;
	add.f32 	%f427, %f423, 0fBF800000;
	fma.rn.f32 	%f428, %f113, %f427, %f426;
	selp.f32 	%f429, %f426, %f428, %p63;
	mul.f32 	%f430, %f416, %f429;
	div.rn.f32 	%f431, %f430, %f423;
	add.f32 	%f548, %f548, %f431;
	mul.f32 	%f432, %f417, %f429;
	div.rn.f32 	%f433, %f432, %f423;
	add.f32 	%f549, %f549, %f433;
	mul.f32 	%f434, %f418, %f429;
	div.rn.f32 	%f435, %f434, %f423;
	add.f32 	%f550, %f550, %f435;
$L__BB0_53:
	setp.eq.s32 	%p64, %r11, 5;
	@%p64 bra 	$L__BB0_61;
	add.s32 	%r55, %r19, 5;
	setp.eq.s32 	%p65, %r55, %r3;
	@%p65 bra 	$L__BB0_57;
	ld.global.u8 	%rs16, [%rd4+140];
	and.b16  	%rs51, %rs16, 1;
	setp.eq.b16 	%p66, %rs51, 1;
	not.pred 	%p67, %p66;
	@%p67 bra 	$L__BB0_57;
	ld.shared.f32 	%f436, [%r20+60];
	ld.shared.f32 	%f437, [%r20+64];
	ld.shared.f32 	%f438, [%r20+68];
	ld.shared.f32 	%f439, [%r21+20];
	sub.f32 	%f440, %f1, %f436;
	sub.f32 	%f441, %f2, %f437;
	sub.f32 	%f442, %f3, %f438;
	mul.f32 	%f443, %f441, %f441;
	fma.rn.f32 	%f444, %f440, %f440, %f443;
	fma.rn.f32 	%f445, %f442, %f442, %f444;
	sqrt.rn.f32 	%f446, %f445;
	max.f32 	%f447, %f446, 0f38D1B717;
	mul.f32 	%f448, %f7, %f439;
	mul.f32 	%f449, %f447, %f447;
	div.rn.f32 	%f450, %f448, %f449;
	and.b16  	%rs52, %rs1, %rs16;
	and.b16  	%rs53, %rs52, 2;
	setp.eq.s16 	%p68, %rs53, 0;
	add.f32 	%f451, %f447, 0fBF800000;
	fma.rn.f32 	%f452, %f113, %f451, %f450;
	selp.f32 	%f453, %f450, %f452, %p68;
	mul.f32 	%f454, %f440, %f453;
	div.rn.f32 	%f455, %f454, %f447;
	add.f32 	%f548, %f548, %f455;
	mul.f32 	%f456, %f441, %f453;
	div.rn.f32 	%f457, %f456, %f447;
	add.f32 	%f549, %f549, %f457;
	mul.f32 	%f458, %f442, %f453;
	div.rn.f32 	%f459, %f458, %f447;
	add.f32 	%f550, %f550, %f459;
$L__BB0_57:
	setp.eq.s32 	%p69, %r11, 6;
	@%p69 bra 	$L__BB0_61;
	add.s32 	%r56, %r19, 6;
	setp.eq.s32 	%p70, %r56, %r3;
	@%p70 bra 	$L__BB0_61;
	ld.global.u8 	%rs17, [%rd4+168];
	and.b16  	%rs54, %rs17, 1;
	setp.eq.b16 	%p71, %rs54, 1;
	not.pred 	%p72, %p71;
	@%p72 bra 	$L__BB0_61;
	ld.shared.f32 	%f460, [%r20+72];
	ld.shared.f32 	%f461, [%r20+76];
	ld.shared.f32 	%f462, [%r20+80];
	ld.shared.f32 	%f463, [%r21+24];
	sub.f32 	%f464, %f1, %f460;
	sub.f32 	%f465, %f2, %f461;
	sub.f32 	%f466, %f3, %f462;
	mul.f32 	%f467, %f465, %f465;
	fma.rn.f32 	%f468, %f464, %f464, %f467;
	fma.rn.f32 	%f469, %f466, %f466, %f468;
	sqrt.rn.f32 	%f470, %f469;
	max.f32 	%f471, %f470, 0f38D1B717;
	mul.f32 	%f472, %f7, %f463;
	mul.f32 	%f473, %f471, %f471;
	div.rn.f32 	%f474, %f472, %f473;
	and.b16  	%rs55, %rs1, %rs17;
	and.b16  	%rs56, %rs55, 2;
	setp.eq.s16 	%p73, %rs56, 0;
	add.f32 	%f475, %f471, 0fBF800000;
	fma.rn.f32 	%f476, %f113, %f475, %f474;
	selp.f32 	%f477, %f474, %f476, %p73;
	mul.f32 	%f478, %f464, %f477;
	div.rn.f32 	%f479, %f478, %f471;
	add.f32 	%f548, %f548, %f479;
	mul.f32 	%f480, %f465, %f477;
	div.rn.f32 	%f481, %f480, %f471;
	add.f32 	%f549, %f549, %f481;
	mul.f32 	%f482, %f466, %f477;
	div.rn.f32 	%f483, %f482, %f471;
	add.f32 	%f550, %f550, %f483;
$L__BB0_61:
	bar.sync 	0;
	add.s32 	%r57, %r57, 1;
	setp.ne.s32 	%p74, %r57, %r5;
	@%p74 bra 	$L__BB0_3;
$L__BB0_62:
	ld.param.f32 	%f493, [compute_forces_param_4];
	add.f32 	%f484, %f4, %f548;
	mul.f32 	%f485, %f493, %f484;
	add.f32 	%f486, %f5, %f549;
	mul.f32 	%f487, %f493, %f486;
	add.f32 	%f488, %f6, %f550;
	mul.f32 	%f489, %f493, %f488;
	add.f32 	%f490, %f1, %f485;
	add.f32 	%f491, %f2, %f487;
	add.f32 	%f492, %f3, %f489;
	st.global.f32 	[%rd2], %f490;
	st.global.f32 	[%rd2+4], %f491;
	st.global.f32 	[%rd2+8], %f492;
	st.global.f32 	[%rd2+12], %f485;
	st.global.f32 	[%rd2+16], %f487;
	st.global.f32 	[%rd2+20], %f489;
$L__BB0_63:
	ret;

}


// ===== COMPILED SASS (sm_100) =====

	.target	sm_100

	.elftype	@"ET_EXEC"


//--------------------- .note.nv.tkinfo           --------------------------
	.section	.note.nv.tkinfo,"",@"SHT_NOTE"
	.sectionflags	@"SHF_NOTE_NV_TKINFO"
	.tkinfo
        /*0018*/ 	.word	0x00000002
        /*0030*/ 	.string	""
        /*0030*/ 	.string	"ptxas"
        /*0030*/ 	.string	"Cuda compilation tools, release 13.0, V13.0.88"
        /*0030*/ 	.string	"Build cuda_13.0.r13.0/compiler.36424714_0"
        /*0030*/ 	.string	"-arch sm_100 -m 64 "



//--------------------- .note.nv.cuinfo           --------------------------
	.section	.note.nv.cuinfo,"",@"SHT_NOTE"
	.sectionflags	@"SHF_NOTE_NV_CUINFO"
        /*0018*/ 	.short	0x0002
        /*001a*/ 	.short	0x0064
        /*001c*/ 	.short	0x0082
	.zero		2


//--------------------- .nv.info                  --------------------------
	.section	.nv.info,"",@"SHT_CUDA_INFO"
	.align	4


	//----- nvinfo : EIATTR_REGCOUNT
	.align		4
        /*0000*/ 	.byte	0x04, 0x2f
        /*0002*/ 	.short	(.L_1 - .L_0)
	.align		4
.L_0:
        /*0004*/ 	.word	index@(compute_forces)
        /*0008*/ 	.word	0x00000023


	//----- nvinfo : EIATTR_FRAME_SIZE
	.align		4
.L_1:
        /*000c*/ 	.byte	0x04, 0x11
        /*000e*/ 	.short	(.L_3 - .L_2)
	.align		4
.L_2:
        /*0010*/ 	.word	index@($__internal_1_$__cuda_sm3x_div_rn_noftz_f32_slowpath)
        /*0014*/ 	.word	0x00000000


	//----- nvinfo : EIATTR_FRAME_SIZE
	.align		4
.L_3:
        /*0018*/ 	.byte	0x04, 0x11
        /*001a*/ 	.short	(.L_5 - .L_4)
	.align		4
.L_4:
        /*001c*/ 	.word	index@($__internal_0_$__cuda_sm20_sqrt_rn_f32_slowpath)
        /*0020*/ 	.word	0x00000000


	//----- nvinfo : EIATTR_FRAME_SIZE
	.align		4
.L_5:
        /*0024*/ 	.byte	0x04, 0x11
        /*0026*/ 	.short	(.L_7 - .L_6)
	.align		4
.L_6:
        /*0028*/ 	.word	index@(compute_forces)
        /*002c*/ 	.word	0x00000000


	//----- nvinfo : EIATTR_MIN_STACK_SIZE
	.align		4
.L_7:
        /*0030*/ 	.byte	0x04, 0x12
        /*0032*/ 	.short	(.L_9 - .L_8)
	.align		4
.L_8:
        /*0034*/ 	.word	index@(compute_forces)
        /*0038*/ 	.word	0x00000000
.L_9:


//--------------------- .nv.compat                --------------------------
	.section	.nv.compat,"",@"SHT_CUDA_COMPAT_INFO"
	.align	4
        /*0000*/ 	.byte	0x02, 0x09, 0x00, 0x00, 0x02, 0x02, 0x01, 0x00, 0x02, 0x05, 0x05, 0x00, 0x03, 0x07, 0x01, 0x01
        /*0010*/ 	.byte	0x02, 0x03, 0x00, 0x00, 0x02, 0x06, 0x01, 0x00, 0x04, 0x0b, 0x08, 0x00, 0x01, 0x00, 0x00, 0x00
        /*0020*/ 	.byte	0x00, 0x00, 0x00, 0x00


//--------------------- .nv.info.compute_forces   --------------------------
	.section	.nv.info.compute_forces,"",@"SHT_CUDA_INFO"
	.sectionflags	@""
	.align	4


	//----- nvinfo : EIATTR_CUDA_API_VERSION
	.align		4
        /*0000*/ 	.byte	0x04, 0x37
        /*0002*/ 	.short	(.L_11 - .L_10)
.L_10:
        /*0004*/ 	.word	0x00000082


	//----- nvinfo : EIATTR_KPARAM_INFO
	.align		4
.L_11:
        /*0008*/ 	.byte	0x04, 0x17
        /*000a*/ 	.short	(.L_13 - .L_12)
.L_12:
        /*000c*/ 	.word	0x00000000
        /*0010*/ 	.short	0x0004
        /*0012*/ 	.short	0x0014
        /*0014*/ 	.byte	0x00, 0xf0, 0x11, 0x00


	//----- nvinfo : EIATTR_KPARAM_INFO
	.align		4
.L_13:
        /*0018*/ 	.byte	0x04, 0x17
        /*001a*/ 	.short	(.L_15 - .L_14)
.L_14:
        /*001c*/ 	.word	0x00000000
        /*0020*/ 	.short	0x0003
        /*0022*/ 	.short	0x0010
        /*0024*/ 	.byte	0x00, 0xf0, 0x11, 0x00


	//----- nvinfo : EIATTR_KPARAM_INFO
	.align		4
.L_15:
        /*0028*/ 	.byte	0x04, 0x17
        /*002a*/ 	.short	(.L_17 - .L_16)
.L_16:
        /*002c*/ 	.word	0x00000000
        /*0030*/ 	.short	0x0002
        /*0032*/ 	.short	0x000c
        /*0034*/ 	.byte	0x00, 0xf0, 0x11, 0x00


	//----- nvinfo : EIATTR_KPARAM_INFO
	.align		4
.L_17:
        /*0038*/ 	.byte	0x04, 0x17
        /*003a*/ 	.short	(.L_19 - .L_18)
.L_18:
        /*003c*/ 	.word	0x00000000
        /*0040*/ 	.short	0x0001
        /*0042*/ 	.short	0x0008
        /*0044*/ 	.byte	0x00, 0xf0, 0x11, 0x00


	//----- nvinfo : EIATTR_KPARAM_INFO
	.align		4
.L_19:
        /*0048*/ 	.byte	0x04, 0x17
        /*004a*/ 	.short	(.L_21 - .L_20)
.L_20:
        /*004c*/ 	.word	0x00000000
        /*0050*/ 	.short	0x0000
        /*0052*/ 	.short	0x0000
        /*0054*/ 	.byte	0x00, 0xf5, 0x21, 0x00


	//----- nvinfo : EIATTR_SPARSE_MMA_MASK
	.align		4
.L_21:
        /*0058*/ 	.byte	0x03, 0x50
        /*005a*/ 	.short	0x0000


	//----- nvinfo : EIATTR_MAXREG_COUNT
	.align		4
        /*005c*/ 	.byte	0x03, 0x1b
        /*005e*/ 	.short	0x00ff


	//----- nvinfo : EIATTR_NUM_BARRIERS
	.align		4
        /*0060*/ 	.byte	0x02, 0x4c
        /*0062*/ 	.byte	0x01
	.zero		1


	//----- nvinfo : EIATTR_MERCURY_ISA_VERSION
	.align		4
        /*0064*/ 	.byte	0x03, 0x5f
        /*0066*/ 	.short	0x0101


	//----- nvinfo : EIATTR_UNUSED_LOAD_BYTE_OFFSET
	.align		4
        /*0068*/ 	.byte	0x04, 0x44
        /*006a*/ 	.short	(.L_23 - .L_22)


	//   ....[0]....
.L_22:
        /*006c*/ 	.word	0x00000710
        /*0070*/ 	.word	0x00000fff


	//   ....[1]....
        /*0074*/ 	.word	0x00001ab0
        /*0078*/ 	.word	0x0000fff0


	//   ....[2]....
        /*007c*/ 	.word	0x00002130
        /*0080*/ 	.word	0x00000fff


	//   ....[3]....
        /*0084*/ 	.word	0x000034d0
        /*0088*/ 	.word	0x0000fff0


	//   ....[4]....
        /*008c*/ 	.word	0x00003c10
        /*0090*/ 	.word	0x00000fff


	//   ....[5]....
        /*0094*/ 	.word	0x00005040
        /*0098*/ 	.word	0x0000fff0


	//   ....[6]....
        /*009c*/ 	.word	0x000056d0
        /*00a0*/ 	.word	0x00000fff


	//----- nvinfo : EIATTR_VRC_CTA_INIT_COUNT
	.align		4
.L_23:
        /*00a4*/ 	.byte	0x02, 0x4a
	.zero		1
	.zero		1


	//----- nvinfo : EIATTR_EXIT_INSTR_OFFSETS
	.align		4
        /*00a8*/ 	.byte	0x04, 0x1c
        /*00aa*/ 	.short	(.L_25 - .L_24)


	//   ....[0]....
.L_24:
        /*00ac*/ 	.word	0x00000070


	//   ....[1]....
        /*00b0*/ 	.word	0x00006b00


	//----- nvinfo : EIATTR_CRS_STACK_SIZE
	.align		4
.L_25:
        /*00b4*/ 	.byte	0x04, 0x1e
        /*00b6*/ 	.short	(.L_27 - .L_26)
.L_26:
        /*00b8*/ 	.word	0x00000000


	//----- nvinfo : EIATTR_CBANK_PARAM_SIZE
	.align		4
.L_27:
        /*00bc*/ 	.byte	0x03, 0x19
        /*00be*/ 	.short	0x0018


	//----- nvinfo : EIATTR_PARAM_CBANK
	.align		4
        /*00c0*/ 	.byte	0x04, 0x0a
        /*00c2*/ 	.short	(.L_29 - .L_28)
	.align		4
.L_28:
        /*00c4*/ 	.word	index@(.nv.constant0.compute_forces)
        /*00c8*/ 	.short	0x0380
        /*00ca*/ 	.short	0x0018


	//----- nvinfo : EIATTR_SW_WAR
	.align		4
.L_29:
        /*00cc*/ 	.byte	0x04, 0x36
        /*00ce*/ 	.short	(.L_31 - .L_30)
.L_30:
        /*00d0*/ 	.word	0x00000008
.L_31:


//--------------------- .nv.callgraph             --------------------------
	.section	.nv.callgraph,"",@"SHT_CUDA_CALLGRAPH"
	.align	4
	.sectionentsize	8
	.align		4
        /*0000*/ 	.word	0x00000000
	.align		4
        /*0004*/ 	.word	0xffffffff
	.align		4
        /*0008*/ 	.word	0x00000000
	.align		4
        /*000c*/ 	.word	0xfffffffe
	.align		4
        /*0010*/ 	.word	0x00000000
	.align		4
        /*0014*/ 	.word	0xfffffffd
	.align		4
        /*0018*/ 	.word	0x00000000
	.align		4
        /*001c*/ 	.word	0xfffffffc


//--------------------- .text.compute_forces      --------------------------
	.section	.text.compute_forces,"ax",@progbits
	.align	128
        .global         compute_forces
        .type           compute_forces,@function
        .size           compute_forces,(.L_x_213 - compute_forces)
        .other          compute_forces,@"STO_CUDA_ENTRY STV_DEFAULT"
compute_forces:
.text.compute_forces:
[----:B------:R-:W-:Y:S01]  /*0000*/  LDC R1, c[0x0][0x37c] ;  /* 0x0000df00ff017b82 */ /* 0x000fe20000000800 */
[----:B------:R-:W0:Y:S01]  /*0010*/  S2R R0, SR_TID.X ;  /* 0x0000000000007919 */ /* 0x000e220000002100 */
[----:B------:R-:W0:Y:S01]  /*0020*/  LDCU UR13, c[0x0][0x360] ;  /* 0x00006c00ff0d77ac */ /* 0x000e220008000800 */
[----:B------:R-:W0:Y:S01]  /*0030*/  S2R R17, SR_CTAID.X ;  /* 0x0000000000117919 */ /* 0x000e220000002500 */
[----:B------:R-:W1:Y:S01]  /*0040*/  LDCU UR6, c[0x0][0x388] ;  /* 0x00007100ff0677ac */ /* 0x000e620008000800 */
[----:B0-----:R-:W-:-:S05]  /*0050*/  IMAD R17, R17, UR13, R0 ;  /* 0x0000000d11117c24 */ /* 0x001fca000f8e0200 */
[----:B-1----:R-:W-:-:S13]  /*0060*/  ISETP.GE.AND P0, PT, R17, UR6, PT ;  /* 0x0000000611007c0c */ /* 0x002fda000bf06270 */
[----:B------:R-:W-:Y:S05]  /*0070*/  @P0 EXIT ;  /* 0x000000000000094d */ /* 0x000fea0003800000 */
[----:B------:R-:W0:Y:S01]  /*0080*/  LDC.64 R18, c[0x0][0x380] ;  /* 0x0000e000ff127b82 */ /* 0x000e220000000a00 */
[----:B------:R-:W1:Y:S01]  /*0090*/  LDCU.64 UR14, c[0x0][0x358] ;  /* 0x00006b00ff0e77ac */ /* 0x000e620008000a00 */
[----:B0-----:R-:W-:-:S05]  /*00a0*/  IMAD.WIDE R18, R17, 0x1c, R18 ;  /* 0x0000001c11127825 */ /* 0x001fca00078e0212 */
[----:B-1----:R0:W5:Y:S04]  /*00b0*/  LDG.E R15, desc[UR14][R18.64] ;  /* 0x0000000e120f7981 */ /* 0x002168000c1e1900 */
[----:B------:R0:W5:Y:S04]  /*00c0*/  LDG.E R16, desc[UR14][R18.64+0x4] ;  /* 0x0000040e12107981 */ /* 0x000168000c1e1900 */
[----:B------:R0:W5:Y:S04]  /*00d0*/  LDG.E R14, desc[UR14][R18.64+0x8] ;  /* 0x0000080e120e7981 */ /* 0x000168000c1e1900 */
[----:B------:R0:W5:Y:S04]  /*00e0*/  LDG.E R2, desc[UR14][R18.64+0xc] ;  /* 0x00000c0e12027981 */ /* 0x000168000c1e1900 */
[----:B------:R0:W5:Y:S04]  /*00f0*/  LDG.E R3, desc[UR14][R18.64+0x10] ;  /* 0x0000100e12037981 */ /* 0x000168000c1e1900 */
[----:B------:R0:W5:Y:S01]  /*0100*/  LDG.E R4, desc[UR14][R18.64+0x14] ;  /* 0x0000140e12047981 */ /* 0x000162000c1e1900 */
[----:B------:R-:W-:Y:S01]  /*0110*/  UIADD3 UR6, UPT, UPT, UR13, -0x1, UR6 ;  /* 0xffffffff0d067890 */ /* 0x000fe2000fffe006 */
[----:B------:R-:W-:Y:S01]  /*0120*/  HFMA2 R5, -RZ, RZ, 0, 0 ;  /* 0x00000000ff057431 */ /* 0x000fe200000001ff */
[----:B------:R-:W-:-:S02]  /*0130*/  CS2R R6, SRZ ;  /* 0x0000000000067805 */ /* 0x000fc4000001ff00 */
[----:B------:R-:W-:-:S09]  /*0140*/  UISETP.GT.U32.AND UP0, UPT, UR13, UR6, UPT ;  /* 0x000000060d00728c */ /* 0x000fd2000bf04070 */
[----:B0-----:R-:W-:Y:S05]  /*0150*/  BRA.U UP0, `(.L_x_0) ;  /* 0x0000006900287547 */ /* 0x001fea000b800000 */
[----:B------:R-:W2:Y:S01]  /*0160*/  LDG.E.U16 R12, desc[UR14][R18.64+0x18] ;  /* 0x0000180e120c7981 */ /* 0x000ea2000c1e1500 */
[----:B------:R-:W0:Y:S01]  /*0170*/  I2F.U32.RP R5, UR13 ;  /* 0x0000000d00057d06 */ /* 0x000e220008209000 */
[----:B------:R-:W-:Y:S01]  /*0180*/  UMOV UR4, URZ ;  /* 0x000000ff00047c82 */ /* 0x000fe20008000000 */
[----:B------:R-:W-:-:S06]  /*0190*/  UISETP.NE.U32.AND UP2, UPT, UR13, URZ, UPT ;  /* 0x000000ff0d00728c */ /* 0x000fcc000bf45070 */
[----:B0-----:R-:W0:Y:S02]  /*01a0*/  MUFU.RCP R5, R5 ;  /* 0x0000000500057308 */ /* 0x001e240000001000 */
[----:B0-----:R-:W-:-:S06]  /*01b0*/  IADD3 R6, PT, PT, R5, 0xffffffe, RZ ;  /* 0x0ffffffe05067810 */ /* 0x001fcc0007ffe0ff */
[----:B------:R-:W0:Y:S02]  /*01c0*/  F2I.FTZ.U32.TRUNC.NTZ R6, R6 ;  /* 0x0000000600067305 */ /* 0x000e24000021f000 */
[----:B0-----:R-:W-:Y:S02]  /*01d0*/  R2UR UR5, R6 ;  /* 0x00000000060572ca */ /* 0x001fe400000e0000 */
[----:B------:R-:W-:-:S11]  /*01e0*/  CS2R R6, SRZ ;  /* 0x0000000000067805 */ /* 0x000fd6000001ff00 */
[----:B------:R-:W-:-:S04]  /*01f0*/  UIADD3 UR7, UPT, UPT, URZ, -UR5, URZ ;  /* 0x80000005ff077290 */ /* 0x000fc8000fffe0ff */
[----:B------:R-:W-:-:S04]  /*0200*/  UIMAD UR7, UR7, UR13, URZ ;  /* 0x0000000d070772a4 */ /* 0x000fc8000f8e02ff */
[----:B------:R-:W-:-:S04]  /*0210*/  UIMAD.WIDE.U32 UR4, UR5, UR7, UR4 ;  /* 0x00000007050472a5 */ /* 0x000fc8000f8e0004 */
[----:B------:R-:W-:-:S04]  /*0220*/  UIMAD.WIDE.U32 UR4, UR5, UR6, URZ ;  /* 0x00000006050472a5 */ /* 0x000fc8000f8e00ff */
[----:B------:R-:W-:-:S04]  /*0230*/  UIADD3 UR4, UPT, UPT, -UR5, URZ, URZ ;  /* 0x000000ff05047290 */ /* 0x000fc8000fffe1ff */
[----:B------:R-:W-:-:S04]  /*0240*/  UIMAD UR6, UR13, UR4, UR6 ;  /* 0x000000040d0672a4 */ /* 0x000fc8000f8e0206 */
[----:B------:R-:W-:-:S03]  /*0250*/  UISETP.GE.U32.AND UP0, UPT, UR6, UR13, UPT ;  /* 0x0000000d0600728c */ /* 0x000fc6000bf06070 */
[----:B------:R-:W0:Y:S08]  /*0260*/  LDCU UR4, c[0x0][0x390] ;  /* 0x00007200ff0477ac */ /* 0x000e300008000800 */
[----:B------:R-:W-:Y:S02]  /*0270*/  @UP0 UIADD3 UR6, UPT, UPT, UR6, -UR13, URZ ;  /* 0x8000000d06060290 */ /* 0x000fe4000fffe0ff */
[----:B------:R-:W-:-:S02]  /*0280*/  @UP0 UIADD3 UR5, UPT, UPT, UR5, 0x1, URZ ;  /* 0x0000000105050890 */ /* 0x000fc4000fffe0ff */
[----:B------:R-:W-:-:S11]  /*0290*/  UISETP.GE.U32.AND UP1, UPT, UR6, UR13, UPT ;  /* 0x0000000d0600728c */ /* 0x000fd6000bf26070 */
[----:B------:R-:W-:Y:S02]  /*02a0*/  @UP1 UIADD3 UR5, UPT, UPT, UR5, 0x1, URZ ;  /* 0x0000000105051890 */ /* 0x000fe4000fffe0ff */
[----:B------:R-:W-:-:S04]  /*02b0*/  @!UP2 ULOP3.LUT UR5, URZ, UR13, URZ, 0x33, !UPT ;  /* 0x0000000dff05a292 */ /* 0x000fc8000f8e33ff */
[----:B------:R-:W-:-:S04]  /*02c0*/  UISETP.LT.U32.AND UP0, UPT, UR5, 0x1, UPT ;  /* 0x000000010500788c */ /* 0x000fc8000bf01070 */
[----:B------:R-:W-:Y:S01]  /*02d0*/  USEL UR8, UR5, 0x1, !UP0 ;  /* 0x0000000105087887 */ /* 0x000fe2000c000000 */
[C---:B--2---:R-:W-:Y:S02]  /*02e0*/  PRMT R5, R12.reuse, 0x7770, RZ ;  /* 0x000077700c057816 */ /* 0x044fe400000000ff */
[----:B------:R-:W-:Y:S02]  /*02f0*/  PRMT R12, R12, 0x7771, RZ ;  /* 0x000077710c0c7816 */ /* 0x000fe400000000ff */
[----:B------:R-:W-:Y:S02]  /*0300*/  I2FP.F32.U32 R13, R5 ;  /* 0x00000005000d7245 */ /* 0x000fe40000201000 */
[----:B------:R-:W-:-:S03]  /*0310*/  MOV R5, RZ ;  /* 0x000000ff00057202 */ /* 0x000fc60000000f00 */
[----:B0-----:R-:W-:Y:S01]  /*0320*/  FMUL R13, R13, UR4 ;  /* 0x000000040d0d7c20 */ /* 0x001fe20008400000 */
[----:B------:R-:W-:-:S06]  /*0330*/  UMOV UR4, URZ ;  /* 0x000000ff00047c82 */ /* 0x000fcc0008000000 */
.L_x_198:
[----:B0-----:R-:W0:Y:S01]  /*0340*/  LDCU UR6, c[0x0][0x388] ;  /* 0x00007100ff0677ac */ /* 0x001e220008000800 */
[----:B------:R-:W-:-:S06]  /*0350*/  UIMAD UR9, UR13, UR4, URZ ;  /* 0x000000040d0972a4 */ /* 0x000fcc000f8e02ff */
[----:B------:R-:W-:-:S04]  /*0360*/  IADD3 R11, PT, PT, R0, UR9, RZ ;  /* 0x00000009000b7c10 */ /* 0x000fc8000fffe0ff */
[----:B0-----:R-:W-:-:S13]  /*0370*/  ISETP.GE.AND P0, PT, R11, UR6, PT ;  /* 0x000000060b007c0c */ /* 0x001fda000bf06270 */
[----:B------:R-:W0:Y:S02]  /*0380*/  @!P0 LDC.64 R8, c[0x0][0x380] ;  /* 0x0000e000ff088b82 */ /* 0x000e240000000a00 */
[----:B0-----:R-:W-:-:S05]  /*0390*/  @!P0 IMAD.WIDE R8, R11, 0x1c, R8 ;  /* 0x0000001c0b088825 */ /* 0x001fca00078e0208 */
[----:B------:R-:W2:Y:S04]  /*03a0*/  @!P0 LDG.E.U8 R21, desc[UR14][R8.64+0x18] ;  /* 0x0000180e08158981 */ /* 0x000ea8000c1e1100 */
[----:B------:R-:W3:Y:S04]  /*03b0*/  @!P0 LDG.E R10, desc[UR14][R8.64] ;  /* 0x0000000e080a8981 */ /* 0x000ee8000c1e1900 */
[----:B------:R-:W4:Y:S04]  /*03c0*/  @!P0 LDG.E R11, desc[UR14][R8.64+0x4] ;  /* 0x0000040e080b8981 */ /* 0x000f28000c1e1900 */
[----:B------:R0:W4:Y:S01]  /*03d0*/  @!P0 LDG.E R20, desc[UR14][R8.64+0x8] ;  /* 0x0000080e08148981 */ /* 0x000122000c1e1900 */
[----:B------:R-:W1:Y:S01]  /*03e0*/  @!P0 S2R R25, SR_CgaCtaId ;  /* 0x0000000000198919 */ /* 0x000e620000008800 */
[----:B------:R-:W-:Y:S01]  /*03f0*/  @!P0 MOV R22, 0x400 ;  /* 0x0000040000168802 */ /* 0x000fe20000000f00 */
[----:B------:R-:W-:Y:S01]  /*0400*/  UIADD3 UR5, UPT, UPT, UR13, -0x1, URZ ;  /* 0xffffffff0d057890 */ /* 0x000fe2000fffe0ff */
[----:B0-----:R-:W-:-:S05]  /*0410*/  LOP3.LUT R8, RZ, UR9, RZ, 0x33, !PT ;  /* 0x00000009ff087c12 */ /* 0x001fca000f8e33ff */
[----:B------:R-:W-:Y:S02]  /*0420*/  MOV R9, UR5 ;  /* 0x0000000500097c02 */ /* 0x000fe40008000f00 */
[----:B-1----:R-:W-:Y:S02]  /*0430*/  @!P0 LEA R23, R25, R22, 0x18 ;  /* 0x0000001619178211 */ /* 0x002fe400078ec0ff */
[----:B------:R-:W-:-:S04]  /*0440*/  @!P0 IADD3 R22, PT, PT, R22, 0xc00, RZ ;  /* 0x00000c0016168810 */ /* 0x000fc80007ffe0ff */
[----:B------:R-:W-:Y:S01]  /*0450*/  @!P0 LEA R25, R25, R22, 0x18 ;  /* 0x0000001619198211 */ /* 0x000fe200078ec0ff */
[----:B------:R-:W-:-:S03]  /*0460*/  @!P0 IMAD R23, R0, 0xc, R23 ;  /* 0x0000000c00178824 */ /* 0x000fc600078e0217 */
[----:B------:R-:W-:Y:S02]  /*0470*/  @!P0 LEA R22, R0, R25, 0x2 ;  /* 0x0000001900168211 */ /* 0x000fe400078e10ff */
[----:B------:R-:W-:Y:S01]  /*0480*/  VIADDMNMX.U32 R8, R8, UR6, R9, PT ;  /* 0x0000000608087c46 */ /* 0x000fe2000b800009 */
[----:B------:R-:W-:-:S03]  /*0490*/  UISETP.GE.U32.AND UP1, UPT, UR9, UR6, UPT ;  /* 0x000000060900728c */ /* 0x000fc6000bf26070 */
[----:B------:R-:W-:Y:S01]  /*04a0*/  R2UR UR5, R8 ;  /* 0x00000000080572ca */ /* 0x000fe200000e0000 */
[----:B------:R-:W-:-:S04]  /*04b0*/  UIADD3 UR4, UPT, UPT, UR4, 0x1, URZ ;  /* 0x0000000104047890 */ /* 0x000fc8000fffe0ff */
[----:B------:R-:W-:Y:S01]  /*04c0*/  UISETP.NE.AND UP0, UPT, UR4, UR8, UPT ;  /* 0x000000080400728c */ /* 0x000fe2000bf05270 */
[----:B--2---:R-:W-:Y:S01]  /*04d0*/  @!P0 I2FP.F32.U32 R21, R21 ;  /* 0x0000001500158245 */ /* 0x004fe20000201000 */
[----:B---3--:R0:W-:Y:S04]  /*04e0*/  @!P0 STS [R23], R10 ;  /* 0x0000000a17008388 */ /* 0x0081e80000000800 */
[----:B----4-:R0:W-:Y:S04]  /*04f0*/  @!P0 STS [R23+0x4], R11 ;  /* 0x0000040b17008388 */ /* 0x0101e80000000800 */
[----:B------:R0:W-:Y:S04]  /*0500*/  @!P0 STS [R23+0x8], R20 ;  /* 0x0000081417008388 */ /* 0x0001e80000000800 */
[----:B------:R0:W-:Y:S01]  /*0510*/  @!P0 STS [R22], R21 ;  /* 0x0000001516008388 */ /* 0x0001e20000000800 */
[----:B------:R-:W-:Y:S06]  /*0520*/  BAR.SYNC.DEFER_BLOCKING 0x0 ;  /* 0x0000000000007b1d */ /* 0x000fec0000010000 */
[----:B------:R-:W-:Y:S05]  /*0530*/  BRA.U UP1, `(.L_x_1) ;  /* 0x0000006501287547 */ /* 0x000fea000b800000 */
[----:B------:R-:W-:Y:S02]  /*0540*/  UISETP.GE.U32.AND UP1, UPT, UR5, 0x7, UPT ;  /* 0x000000070500788c */ /* 0x000fe4000bf26070 */
[----:B------:R-:W-:-:S03]  /*0550*/  UIADD3 UR6, UPT, UPT, UR5, 0x1, URZ ;  /* 0x0000000105067890 */ /* 0x000fc6000fffe0ff */
[----:B------:R-:W-:Y:S01]  /*0560*/  UMOV UR5, URZ ;  /* 0x000000ff00057c82 */ /* 0x000fe20008000000 */
[----:B------:R-:W-:-:S03]  /*0570*/  ULOP3.LUT UR17, UR6, 0x7, URZ, 0xc0, !UPT ;  /* 0x0000000706117892 */ /* 0x000fc6000f8ec0ff */
[----:B------:R-:W-:Y:S09]  /*0580*/  BRA.U !UP1, `(.L_x_2) ;  /* 0x00000035094c7547 */ /* 0x000ff2000b800000 */
[----:B------:R-:W-:Y:S01]  /*0590*/  ULOP3.LUT UR5, UR6, 0xfffffff8, URZ, 0xc0, !UPT ;  /* 0xfffffff806057892 */ /* 0x000fe2000f8ec0ff */
[----:B------:R-:W1:Y:S01]  /*05a0*/  LDCU UR16, c[0x0][0x38c] ;  /* 0x00007180ff1077ac */ /* 0x000e620008000800 */
[----:B------:R-:W2:Y:S01]  /*05b0*/  LDCU.64 UR20, c[0x0][0x380] ;  /* 0x00007000ff1477ac */ /* 0x000ea20008000a00 */
[----:B------:R-:W-:-:S09]  /*05c0*/  UMOV UR6, URZ ;  /* 0x000000ff00067c82 */ /* 0x000fd20008000000 */
.L_x_107:
[----:B------:R-:W3:Y:S01]  /*05d0*/  S2UR UR10, SR_CgaCtaId ;  /* 0x00000000000a79c3 */ /* 0x000ee20000008800 */
[----:B------:R-:W-:Y:S01]  /*05e0*/  UMOV UR7, 0x400 ;  /* 0x0000040000077882 */ /* 0x000fe20000000000 */
[----:B------:R-:W-:Y:S01]  /*05f0*/  BSSY.RECONVERGENT B2, `(.L_x_3) ;  /* 0x000006f000027945 */ /* 0x000fe20003800200 */
[----:B------:R-:W-:Y:S02]  /*0600*/  UIADD3 UR12, UPT, UPT, UR7, 0xc00, URZ ;  /* 0x00000c00070c7890 */ /* 0x000fe4000fffe0ff */
[----:B---3--:R-:W-:Y:S02]  /*0610*/  ULEA UR11, UR10, UR7, 0x18 ;  /* 0x000000070a0b7291 */ /* 0x008fe4000f8ec0ff */
[----:B------:R-:W-:Y:S02]  /*0620*/  UIADD3 UR7, UPT, UPT, UR9, UR6, URZ ;  /* 0x0000000609077290 */ /* 0x000fe4000fffe0ff */
[----:B------:R-:W-:Y:S02]  /*0630*/  ULEA UR12, UR10, UR12, 0x18 ;  /* 0x0000000c0a0c7291 */ /* 0x000fe4000f8ec0ff */
[----:B------:R-:W-:-:S02]  /*0640*/  UIMAD UR10, UR6, 0xc, UR11 ;  /* 0x0000000c060a78a4 */ /* 0x000fc4000f8e020b */
[----:B------:R-:W-:Y:S01]  /*0650*/  ISETP.NE.AND P0, PT, R17, UR7, PT ;  /* 0x0000000711007c0c */ /* 0x000fe2000bf05270 */
[----:B------:R-:W-:Y:S02]  /*0660*/  ULEA UR11, UR6, UR12, 0x2 ;  /* 0x0000000c060b7291 */ /* 0x000fe4000f8e10ff */
[----:B------:R-:W-:Y:S02]  /*0670*/  UIADD3 UR6, UPT, UPT, UR6, 0x8, URZ ;  /* 0x0000000806067890 */ /* 0x000fe4000fffe0ff */
[----:B--2---:R-:W-:Y:S02]  /*0680*/  UIMAD.WIDE.U32 UR18, UR7, 0x1c, UR20 ;  /* 0x0000001c071278a5 */ /* 0x004fe4000f8e0014 */
[----:B------:R-:W-:-:S06]  /*0690*/  UISETP.NE.AND UP1, UPT, UR6, UR5, UPT ;  /* 0x000000050600728c */ /* 0x000fcc000bf25270 */
[----:B------:R-:W-:Y:S05]  /*06a0*/  @!P0 BRA `(.L_x_4) ;  /* 0x00000004008c8947 */ /* 0x000fea0003800000 */
[----:B------:R-:W-:Y:S02]  /*06b0*/  MOV R8, UR18 ;  /* 0x0000001200087c02 */ /* 0x000fe40008000f00 */
[----:B------:R-:W-:-:S05]  /*06c0*/  MOV R9, UR19 ;  /* 0x0000001300097c02 */ /* 0x000fca0008000f00 */
[----:B0-----:R-:W2:Y:S02]  /*06d0*/  LDG.E.U8 R21, desc[UR14][R8.64+0x19] ;  /* 0x0000190e08157981 */ /* 0x001ea4000c1e1100 */
[----:B--2---:R-:W-:-:S04]  /*06e0*/  LOP3.LUT R10, R21, 0x1, RZ, 0xc0, !PT ;  /* 0x00000001150a7812 */ /* 0x004fc800078ec0ff */
[----:B------:R-:W-:-:S13]  /*06f0*/  ISETP.NE.U32.AND P0, PT, R10, 0x1, PT ;  /* 0x000000010a00780c */ /* 0x000fda0003f05070 */
[----:B------:R-:W-:Y:S05]  /*0700*/  @P0 BRA `(.L_x_4) ;  /* 0x0000000400740947 */ /* 0x000fea0003800000 */
[----:B------:R-:W0:Y:S01]  /*0710*/  LDS.128 R8, [UR10] ;  /* 0x0000000aff087984 */ /* 0x000e220008000c00 */
[----:B------:R-:W-:Y:S03]  /*0720*/  BSSY.RECONVERGENT B0, `(.L_x_5) ;  /* 0x0000014000007945 */ /* 0x000fe60003800200 */
[----:B------:R-:W2:Y:S01]  /*0730*/  LDS R24, [UR11] ;  /* 0x0000000bff187984 */ /* 0x000ea20008000800 */
[----:B0----5:R-:W-:Y:S01]  /*0740*/  FADD R25, R16, -R9 ;  /* 0x8000000910197221 */ /* 0x021fe20000000000 */
[----:B------:R-:W-:Y:S01]  /*0750*/  FADD R26, R15, -R8 ;  /* 0x800000080f1a7221 */ /* 0x000fe20000000000 */
[----:B------:R-:W-:Y:S02]  /*0760*/  FADD R27, R14, -R10 ;  /* 0x8000000a0e1b7221 */ /* 0x000fe40000000000 */
[----:B------:R-:W-:-:S04]  /*0770*/  FMUL R9, R25, R25 ;  /* 0x0000001919097220 */ /* 0x000fc80000400000 */
[----:B------:R-:W-:-:S04]  /*0780*/  FFMA R8, R26, R26, R9 ;  /* 0x0000001a1a087223 */ /* 0x000fc80000000009 */
[----:B------:R-:W-:-:S04]  /*0790*/  FFMA R8, R27, R27, R8 ;  /* 0x0000001b1b087223 */ /* 0x000fc80000000008 */
[----:B------:R0:W3:Y:S01]  /*07a0*/  MUFU.RSQ R9, R8 ;  /* 0x0000000800097308 */ /* 0x0000e20000001400 */
[----:B------:R-:W-:-:S04]  /*07b0*/  IADD3 R10, PT, PT, R8, -0xd000000, RZ ;  /* 0xf3000000080a7810 */ /* 0x000fc80007ffe0ff */
[----:B------:R-:W-:-:S13]  /*07c0*/  ISETP.GT.U32.AND P0, PT, R10, 0x727fffff, PT ;  /* 0x727fffff0a00780c */ /* 0x000fda0003f04070 */
[----:B0-23--:R-:W-:Y:S05]  /*07d0*/  @!P0 BRA `(.L_x_6) ;  /* 0x0000000000108947 */ /* 0x00dfea0003800000 */
[----:B------:R-:W-:Y:S02]  /*07e0*/  MOV R9, R8 ;  /* 0x0000000800097202 */ /* 0x000fe40000000f00 */
[----:B------:R-:W-:-:S07]  /*07f0*/  MOV R8, 0x810 ;  /* 0x0000081000087802 */ /* 0x000fce0000000f00 */
[----:B-1----:R-:W-:Y:S05]  /*0800*/  CALL.REL.NOINC `($__internal_0_$__cuda_sm20_sqrt_rn_f32_slowpath) ;  /* 0x0000006000c07944 */ /* 0x002fea0003c00000 */
[----:B------:R-:W-:Y:S05]  /*0810*/  BRA `(.L_x_7) ;  /* 0x0000000000107947 */ /* 0x000fea0003800000 */
.L_x_6:
[----:B------:R-:W-:Y:S01]  /*0820*/  FMUL.FTZ R23, R8, R9 ;  /* 0x0000000908177220 */ /* 0x000fe20000410000 */
[----:B------:R-:W-:-:S03]  /*0830*/  FMUL.FTZ R9, R9, 0.5 ;  /* 0x3f00000009097820 */ /* 0x000fc60000410000 */
[----:B------:R-:W-:-:S04]  /*0840*/  FFMA R8, -R23, R23, R8 ;  /* 0x0000001717087223 */ /* 0x000fc80000000108 */
[----:B------:R-:W-:-:S07]  /*0850*/  FFMA R23, R8, R9, R23 ;  /* 0x0000000908177223 */ /* 0x000fce0000000017 */
.L_x_7:
[----:B-1----:R-:W-:Y:S05]  /*0860*/  BSYNC.RECONVERGENT B0 ;  /* 0x0000000000007941 */ /* 0x002fea0003800200 */
.L_x_5:
[----:B------:R-:W-:Y:S01]  /*0870*/  FMNMX R30, R23, 9.9999997473787516356e-05, !PT ;  /* 0x38d1b717171e7809 */ /* 0x000fe20007800000 */
[----:B------:R-:W-:Y:S01]  /*0880*/  FMUL R9, R13, R24 ;  /* 0x000000180d097220 */ /* 0x000fe20000400000 */
[----:B------:R-:W-:Y:S03]  /*0890*/  BSSY.RECONVERGENT B3, `(.L_x_8) ;  /* 0x000000d000037945 */ /* 0x000fe60003800200 */
[----:B------:R-:W-:-:S04]  /*08a0*/  FMUL R20, R30, R30 ;  /* 0x0000001e1e147220 */ /* 0x000fc80000400000 */
[----:B------:R-:W0:Y:S08]  /*08b0*/  MUFU.RCP R8, R20 ;  /* 0x0000001400087308 */ /* 0x000e300000001000 */
[----:B------:R-:W1:Y:S01]  /*08c0*/  FCHK P0, R9, R20 ;  /* 0x0000001409007302 */ /* 0x000e620000000000 */
[----:B0-----:R-:W-:-:S04]  /*08d0*/  FFMA R11, -R20, R8, 1 ;  /* 0x3f800000140b7423 */ /* 0x001fc80000000108 */
[----:B------:R-:W-:-:S04]  /*08e0*/  FFMA R8, R8, R11, R8 ;  /* 0x0000000b08087223 */ /* 0x000fc80000000008 */
[----:B------:R-:W-:-:S04]  /*08f0*/  FFMA R11, R9, R8, RZ ;  /* 0x00000008090b7223 */ /* 0x000fc800000000ff */
[----:B------:R-:W-:-:S04]  /*0900*/  FFMA R10, -R20, R11, R9 ;  /* 0x0000000b140a7223 */ /* 0x000fc80000000109 */
[----:B------:R-:W-:Y:S01]  /*0910*/  FFMA R8, R8, R10, R11 ;  /* 0x0000000a08087223 */ /* 0x000fe2000000000b */
[----:B-1----:R-:W-:Y:S06]  /*0920*/  @!P0 BRA `(.L_x_9) ;  /* 0x00000000000c8947 */ /* 0x002fec0003800000 */
[----:B------:R-:W-:Y:S02]  /*0930*/  MOV R8, R20 ;  /* 0x0000001400087202 */ /* 0x000fe40000000f00 */
[----:B------:R-:W-:-:S07]  /*0940*/  MOV R10, 0x960 ;  /* 0x00000960000a7802 */ /* 0x000fce0000000f00 */
[----:B------:R-:W-:Y:S05]  /*0950*/  CALL.REL.NOINC `($__internal_1_$__cuda_sm3x_div_rn_noftz_f32_slowpath) ;  /* 0x0000006000c07944 */ /* 0x000fea0003c00000 */
.L_x_9:
[----:B------:R-:W-:Y:S05]  /*0960*/  BSYNC.RECONVERGENT B3 ;  /* 0x0000000000037941 */ /* 0x000fea0003800200 */
.L_x_8:
[----:B------:R-:W-:Y:S01]  /*0970*/  LOP3.LUT R21, R21, 0x2, R12, 0x80, !PT ;  /* 0x0000000215157812 */ /* 0x000fe200078e800c */
[----:B------:R-:W0:Y:S01]  /*0980*/  MUFU.RCP R11, R30 ;  /* 0x0000001e000b7308 */ /* 0x000e220000001000 */
[----:B------:R-:W-:Y:S01]  /*0990*/  MOV R32, R8 ;  /* 0x0000000800207202 */ /* 0x000fe20000000f00 */
[----:B------:R-:W-:Y:S01]  /*09a0*/  BSSY.RECONVERGENT B3, `(.L_x_10) ;  /* 0x0000011000037945 */ /* 0x000fe20003800200 */
[----:B------:R-:W-:-:S04]  /*09b0*/  PRMT R9, R21, 0x9910, RZ ;  /* 0x0000991015097816 */ /* 0x000fc800000000ff */
[----:B------:R-:W-:Y:S01]  /*09c0*/  ISETP.NE.AND P0, PT, R9, RZ, PT ;  /* 0x000000ff0900720c */ /* 0x000fe20003f05270 */
[C---:B------:R-:W-:Y:S01]  /*09d0*/  FADD R9, R30.reuse, -1 ;  /* 0xbf8000001e097421 */ /* 0x040fe20000000000 */
[----:B0-----:R-:W-:-:S11]  /*09e0*/  FFMA R8, -R30, R11, 1 ;  /* 0x3f8000001e087423 */ /* 0x001fd6000000010b */
[----:B------:R-:W-:Y:S01]  /*09f0*/  @P0 FFMA R32, R9, UR16, R32 ;  /* 0x0000001009200c23 */ /* 0x000fe20008000020 */
[----:B------:R-:W-:-:S03]  /*0a00*/  FFMA R8, R11, R8, R11 ;  /* 0x000000080b087223 */ /* 0x000fc6000000000b */
[----:B------:R-:W-:-:S04]  /*0a10*/  FMUL R9, R26, R32 ;  /* 0x000000201a097220 */ /* 0x000fc80000400000 */
[----:B------:R-:W0:Y:S01]  /*0a20*/  FCHK P0, R9, R30 ;  /* 0x0000001e09007302 */ /* 0x000e220000000000 */
[----:B------:R-:W-:-:S04]  /*0a30*/  FFMA R11, R9, R8, RZ ;  /* 0x00000008090b7223 */ /* 0x000fc800000000ff */
[----:B------:R-:W-:-:S04]  /*0a40*/  FFMA R10, -R30, R11, R9 ;  /* 0x0000000b1e0a7223 */ /* 0x000fc80000000109 */
[----:B------:R-:W-:Y:S01]  /*0a50*/  FFMA R10, R8, R10, R11 ;  /* 0x0000000a080a7223 */ /* 0x000fe2000000000b */
[----:B0-----:R-:W-:Y:S06]  /*0a60*/  @!P0 BRA `(.L_x_11) ;  /* 0x0000000000108947 */ /* 0x001fec0003800000 */
[----:B------:R-:W-:Y:S02]  /*0a70*/  MOV R8, R30 ;  /* 0x0000001e00087202 */ /* 0x000fe40000000f00 */
[----:B------:R-:W-:-:S07]  /*0a80*/  MOV R10, 0xaa0 ;  /* 0x00000aa0000a7802 */ /* 0x000fce0000000f00 */
[----:B------:R-:W-:Y:S05]  /*0a90*/  CALL.REL.NOINC `($__internal_1_$__cuda_sm3x_div_rn_noftz_f32_slowpath) ;  /* 0x0000006000707944 */ /* 0x000fea0003c00000 */
[----:B------:R-:W-:-:S07]  /*0aa0*/  MOV R10, R8 ;  /* 0x00000008000a7202 */ /* 0x000fce0000000f00 */
.L_x_11:
[----:B------:R-:W-:Y:S05]  /*0ab0*/  BSYNC.RECONVERGENT B3 ;  /* 0x0000000000037941 */ /* 0x000fea0003800200 */
.L_x_10:
[----:B------:R-:W0:Y:S01]  /*0ac0*/  MUFU.RCP R9, R30 ;  /* 0x0000001e00097308 */ /* 0x000e220000001000 */
[----:B------:R-:W-:Y:S01]  /*0ad0*/  FMUL R25, R25, R32 ;  /* 0x0000002019197220 */ /* 0x000fe20000400000 */
[----:B------:R-:W-:Y:S01]  /*0ae0*/  BSSY.RECONVERGENT B3, `(.L_x_12) ;  /* 0x000000e000037945 */ /* 0x000fe20003800200 */
[----:B------:R-:W-:-:S05]  /*0af0*/  FADD R5, R5, R10 ;  /* 0x0000000a05057221 */ /* 0x000fca0000000000 */
        /* <DEDUP_REMOVED lines=8> */
[----:B------:R-:W-:Y:S02]  /*0b80*/  MOV R8, R30 ;  /* 0x0000001e00087202 */ /* 0x000fe40000000f00 */
[----:B------:R-:W-:-:S07]  /*0b90*/  MOV R10, 0xbb0 ;  /* 0x00000bb0000a7802 */ /* 0x000fce0000000f00 */
[----:B------:R-:W-:Y:S05]  /*0ba0*/  CALL.REL.NOINC `($__internal_1_$__cuda_sm3x_div_rn_noftz_f32_slowpath) ;  /* 0x00000060002c7944 */ /* 0x000fea0003c00000 */
[----:B------:R-:W-:-:S07]  /*0bb0*/  MOV R9, R8 ;  /* 0x0000000800097202 */ /* 0x000fce0000000f00 */
.L_x_13:
[----:B------:R-:W-:Y:S05]  /*0bc0*/  BSYNC.RECONVERGENT B3 ;  /* 0x0000000000037941 */ /* 0x000fea0003800200 */
.L_x_12:
        /* <DEDUP_REMOVED lines=15> */
.L_x_15:
[----:B------:R-:W-:Y:S05]  /*0cc0*/  BSYNC.RECONVERGENT B3 ;  /* 0x0000000000037941 */ /* 0x000fea0003800200 */
.L_x_14:
[----:B------:R-:W-:-:S07]  /*0cd0*/  FADD R7, R7, R8 ;  /* 0x0000000807077221 */ /* 0x000fce0000000000 */
.L_x_4:
[----:B-1----:R-:W-:Y:S05]  /*0ce0*/  BSYNC.RECONVERGENT B2 ;  /* 0x0000000000027941 */ /* 0x002fea0003800200 */
.L_x_3:
[----:B------:R-:W-:Y:S01]  /*0cf0*/  UIADD3 UR12, UPT, UPT, UR7, 0x1, URZ ;  /* 0x00000001070c7890 */ /* 0x000fe2000fffe0ff */
[----:B------:R-:W-:Y:S05]  /*0d00*/  BSSY.RECONVERGENT B2, `(.L_x_16) ;  /* 0x0000067000027945 */ /* 0x000fea0003800200 */
[----:B------:R-:W-:-:S13]  /*0d10*/  ISETP.NE.AND P0, PT, R17, UR12, PT ;  /* 0x0000000c11007c0c */ /* 0x000fda000bf05270 */
[----:B------:R-:W-:Y:S05]  /*0d20*/  @!P0 BRA `(.L_x_17) ;  /* 0x0000000400908947 */ /* 0x000fea0003800000 */
[----:B------:R-:W-:Y:S02]  /*0d30*/  MOV R8, UR18 ;  /* 0x0000001200087c02 */ /* 0x000fe40008000f00 */
[----:B------:R-:W-:-:S05]  /*0d40*/  MOV R9, UR19 ;  /* 0x0000001300097c02 */ /* 0x000fca0008000f00 */
[----:B------:R-:W0:Y:S02]  /*0d50*/  LDG.E.U8 R27, desc[UR14][R8.64+0x35] ;  /* 0x0000350e081b7981 */ /* 0x000e24000c1e1100 */
[----:B0-----:R-:W-:-:S04]  /*0d60*/  LOP3.LUT R10, R27, 0x1, RZ, 0xc0, !PT ;  /* 0x000000011b0a7812 */ /* 0x001fc800078ec0ff */
[----:B------:R-:W-:-:S13]  /*0d70*/  ISETP.NE.U32.AND P0, PT, R10, 0x1, PT ;  /* 0x000000010a00780c */ /* 0x000fda0003f05070 */
[----:B------:R-:W-:Y:S05]  /*0d80*/  @P0 BRA `(.L_x_17) ;  /* 0x0000000400780947 */ /* 0x000fea0003800000 */
[----:B------:R-:W0:Y:S01]  /*0d90*/  LDS.64 R20, [UR10+0x10] ;  /* 0x0000100aff147984 */ /* 0x000e220008000a00 */
[----:B------:R-:W-:Y:S03]  /*0da0*/  BSSY.RECONVERGENT B0, `(.L_x_18) ;  /* 0x0000015000007945 */ /* 0x000fe60003800200 */
[----:B------:R-:W1:Y:S04]  /*0db0*/  LDS R26, [UR10+0xc] ;  /* 0x00000c0aff1a7984 */ /* 0x000e680008000800 */
[----:B------:R-:W2:Y:S01]  /*0dc0*/  LDS R24, [UR11+0x4] ;  /* 0x0000040bff187984 */ /* 0x000ea20008000800 */
[----:B0----5:R-:W-:Y:S01]  /*0dd0*/  FADD R25, R16, -R20 ;  /* 0x8000001410197221 */ /* 0x021fe20000000000 */
[----:B------:R-:W-:Y:S01]  /*0de0*/  FADD R21, R14, -R21 ;  /* 0x800000150e157221 */ /* 0x000fe20000000000 */
[----:B-1----:R-:W-:-:S02]  /*0df0*/  FADD R26, R15, -R26 ;  /* 0x8000001a0f1a7221 */ /* 0x002fc40000000000 */
[----:B------:R-:W-:-:S04]  /*0e00*/  FMUL R9, R25, R25 ;  /* 0x0000001919097220 */ /* 0x000fc80000400000 */
[----:B------:R-:W-:-:S04]  /*0e10*/  FFMA R8, R26, R26, R9 ;  /* 0x0000001a1a087223 */ /* 0x000fc80000000009 */
[----:B------:R-:W-:-:S04]  /*0e20*/  FFMA R8, R21, R21, R8 ;  /* 0x0000001515087223 */ /* 0x000fc80000000008 */
[----:B------:R0:W1:Y:S01]  /*0e30*/  MUFU.RSQ R9, R8 ;  /* 0x0000000800097308 */ /* 0x0000620000001400 */
[----:B------:R-:W-:-:S04]  /*0e40*/  IADD3 R10, PT, PT, R8, -0xd000000, RZ ;  /* 0xf3000000080a7810 */ /* 0x000fc80007ffe0ff */
[----:B------:R-:W-:-:S13]  /*0e50*/  ISETP.GT.U32.AND P0, PT, R10, 0x727fffff, PT ;  /* 0x727fffff0a00780c */ /* 0x000fda0003f04070 */
[----:B012---:R-:W-:Y:S05]  /*0e60*/  @!P0 BRA `(.L_x_19) ;  /* 0x0000000000108947 */ /* 0x007fea0003800000 */
[----:B------:R-:W-:Y:S02]  /*0e70*/  MOV R9, R8 ;  /* 0x0000000800097202 */ /* 0x000fe40000000f00 */
[----:B------:R-:W-:-:S07]  /*0e80*/  MOV R8, 0xea0 ;  /* 0x00000ea000087802 */ /* 0x000fce0000000f00 */
[----:B------:R-:W-:Y:S05]  /*0e90*/  CALL.REL.NOINC `($__internal_0_$__cuda_sm20_sqrt_rn_f32_slowpath) ;  /* 0x0000005c001c7944 */ /* 0x000fea0003c00000 */
[----:B------:R-:W-:Y:S05]  /*0ea0*/  BRA `(.L_x_20) ;  /* 0x0000000000107947 */ /* 0x000fea0003800000 */
.L_x_19:
[----:B------:R-:W-:Y:S01]  /*0eb0*/  FMUL.FTZ R23, R8, R9 ;  /* 0x0000000908177220 */ /* 0x000fe20000410000 */
[----:B------:R-:W-:-:S03]  /*0ec0*/  FMUL.FTZ R9, R9, 0.5 ;  /* 0x3f00000009097820 */ /* 0x000fc60000410000 */
[----:B------:R-:W-:-:S04]  /*0ed0*/  FFMA R8, -R23, R23, R8 ;  /* 0x0000001717087223 */ /* 0x000fc80000000108 */
[----:B------:R-:W-:-:S07]  /*0ee0*/  FFMA R23, R8, R9, R23 ;  /* 0x0000000908177223 */ /* 0x000fce0000000017 */
.L_x_20:
[----:B------:R-:W-:Y:S05]  /*0ef0*/  BSYNC.RECONVERGENT B0 ;  /* 0x0000000000007941 */ /* 0x000fea0003800200 */
.L_x_18:
        /* <DEDUP_REMOVED lines=15> */
.L_x_22:
[----:B------:R-:W-:Y:S05]  /*0ff0*/  BSYNC.RECONVERGENT B3 ;  /* 0x0000000000037941 */ /* 0x000fea0003800200 */
.L_x_21:
        /* <DEDUP_REMOVED lines=20> */
.L_x_24:
[----:B------:R-:W-:Y:S05]  /*1140*/  BSYNC.RECONVERGENT B3 ;  /* 0x0000000000037941 */ /* 0x000fea0003800200 */
.L_x_23:
        /* <DEDUP_REMOVED lines=16> */
.L_x_26:
[----:B------:R-:W-:Y:S05]  /*1250*/  BSYNC.RECONVERGENT B3 ;  /* 0x0000000000037941 */ /* 0x000fea0003800200 */
.L_x_25:
        /* <DEDUP_REMOVED lines=15> */
.L_x_28:
[----:B------:R-:W-:Y:S05]  /*1350*/  BSYNC.RECONVERGENT B3 ;  /* 0x0000000000037941 */ /* 0x000fea0003800200 */
.L_x_27:
[----:B------:R-:W-:-:S07]  /*1360*/  FADD R7, R7, R8 ;  /* 0x0000000807077221 */ /* 0x000fce0000000000 */
.L_x_17:
[----:B------:R-:W-:Y:S05]  /*1370*/  BSYNC.RECONVERGENT B2 ;  /* 0x0000000000027941 */ /* 0x000fea0003800200 */
.L_x_16:
        /* <DEDUP_REMOVED lines=15> */
[----:B------:R-:W-:-:S03]  /*1470*/  FADD R26, R15, -R24 ;  /* 0x800000180f1a7221 */ /* 0x000fc60000000000 */
[----:B------:R-:W-:Y:S01]  /*1480*/  FMUL R9, R25, R25 ;  /* 0x0000001919097220 */ /* 0x000fe20000400000 */
[----:B-1----:R-:W-:-:S03]  /*1490*/  FADD R21, R14, -R21 ;  /* 0x800000150e157221 */ /* 0x002fc60000000000 */
        /* <DEDUP_REMOVED lines=10> */
.L_x_32:
[----:B------:R-:W-:Y:S01]  /*1540*/  FMUL.FTZ R23, R8, R9 ;  /* 0x0000000908177220 */ /* 0x000fe20000410000 */
[----:B------:R-:W-:-:S03]  /*1550*/  FMUL.FTZ R9, R9, 0.5 ;  /* 0x3f00000009097820 */ /* 0x000fc60000410000 */
[----:B------:R-:W-:-:S04]  /*1560*/  FFMA R8, -R23, R23, R8 ;  /* 0x0000001717087223 */ /* 0x000fc80000000108 */
[----:B------:R-:W-:-:S07]  /*1570*/  FFMA R23, R8, R9, R23 ;  /* 0x0000000908177223 */ /* 0x000fce0000000017 */
.L_x_33:
[----:B------:R-:W-:Y:S05]  /*1580*/  BSYNC.RECONVERGENT B0 ;  /* 0x0000000000007941 */ /* 0x000fea0003800200 */
.L_x_31:
        /* <DEDUP_REMOVED lines=15> */
.L_x_35:
[----:B------:R-:W-:Y:S05]  /*1680*/  BSYNC.RECONVERGENT B3 ;  /* 0x0000000000037941 */ /* 0x000fea0003800200 */
.L_x_34:
        /* <DEDUP_REMOVED lines=20> */
.L_x_37:
[----:B------:R-:W-:Y:S05]  /*17d0*/  BSYNC.RECONVERGENT B3 ;  /* 0x0000000000037941 */ /* 0x000fea0003800200 */
.L_x_36:
        /* <DEDUP_REMOVED lines=16> */
.L_x_39:
[----:B------:R-:W-:Y:S05]  /*18e0*/  BSYNC.RECONVERGENT B3 ;  /* 0x0000000000037941 */ /* 0x000fea0003800200 */
.L_x_38:
        /* <DEDUP_REMOVED lines=15> */
.L_x_41:
[----:B------:R-:W-:Y:S05]  /*19e0*/  BSYNC.RECONVERGENT B3 ;  /* 0x0000000000037941 */ /* 0x000fea0003800200 */
.L_x_40:
[----:B------:R-:W-:-:S07]  /*19f0*/  FADD R7, R7, R8 ;  /* 0x0000000807077221 */ /* 0x000fce0000000000 */
.L_x_30:
[----:B------:R-:W-:Y:S05]  /*1a00*/  BSYNC.RECONVERGENT B2 ;  /* 0x0000000000027941 */ /* 0x000fea0003800200 */
.L_x_29:
[----:B------:R-:W-:Y:S01]  /*1a10*/  UIADD3 UR12, UPT, UPT, UR7, 0x3, URZ ;  /* 0x00000003070c7890 */ /* 0x000fe2000fffe0ff */
[----:B------:R-:W-:Y:S05]  /*1a20*/  BSSY.RECONVERGENT B2, `(.L_x_42) ;  /* 0x0000066000027945 */ /* 0x000fea0003800200 */
[----:B------:R-:W-:-:S13]  /*1a30*/  ISETP.NE.AND P0, PT, R17, UR12, PT ;  /* 0x0000000c11007c0c */ /* 0x000fda000bf05270 */
[----:B------:R-:W-:Y:S05]  /*1a40*/  @!P0 BRA `(.L_x_43) ;  /* 0x00000004008c8947 */ /* 0x000fea0003800000 */
[----:B------:R-:W-:Y:S02]  /*1a50*/  MOV R8, UR18 ;  /* 0x0000001200087c02 */ /* 0x000fe40008000f00 */
[----:B------:R-:W-:-:S05]  /*1a60*/  MOV R9, UR19 ;  /* 0x0000001300097c02 */ /* 0x000fca0008000f00 */
[----:B0-----:R-:W2:Y:S02]  /*1a70*/  LDG.E.U8 R21, desc[UR14][R8.64+0x6d] ;  /* 0x00006d0e08157981 */ /* 0x001ea4000c1e1100 */
[----:B--2---:R-:W-:-:S04]  /*1a80*/  LOP3.LUT R10, R21, 0x1, RZ, 0xc0, !PT ;  /* 0x00000001150a7812 */ /* 0x004fc800078ec0ff */
[----:B------:R-:W-:-:S13]  /*1a90*/  ISETP.NE.U32.AND P0, PT, R10, 0x1, PT ;  /* 0x000000010a00780c */ /* 0x000fda0003f05070 */
[----:B------:R-:W-:Y:S05]  /*1aa0*/  @P0 BRA `(.L_x_43) ;  /* 0x0000000400740947 */ /* 0x000fea0003800000 */
[----:B------:R-:W0:Y:S01]  /*1ab0*/  LDS.128 R8, [UR10+0x20] ;  /* 0x0000200aff087984 */ /* 0x000e220008000c00 */
[----:B------:R-:W-:Y:S03]  /*1ac0*/  BSSY.RECONVERGENT B0, `(.L_x_44) ;  /* 0x0000014000007945 */ /* 0x000fe60003800200 */
[----:B------:R-:W1:Y:S01]  /*1ad0*/  LDS R24, [UR11+0xc] ;  /* 0x00000c0bff187984 */ /* 0x000e620008000800 */
[----:B0----5:R-:W-:Y:S01]  /*1ae0*/  FADD R25, R16, -R10 ;  /* 0x8000000a10197221 */ /* 0x021fe20000000000 */
[----:B------:R-:W-:Y:S01]  /*1af0*/  FADD R26, R15, -R9 ;  /* 0x800000090f1a7221 */ /* 0x000fe20000000000 */
[----:B------:R-:W-:Y:S02]  /*1b00*/  FADD R27, R14, -R11 ;  /* 0x8000000b0e1b7221 */ /* 0x000fe40000000000 */
[----:B------:R-:W-:-:S04]  /*1b10*/  FMUL R9, R25, R25 ;  /* 0x0000001919097220 */ /* 0x000fc80000400000 */
[----:B------:R-:W-:-:S04]  /*1b20*/  FFMA R8, R26, R26, R9 ;  /* 0x0000001a1a087223 */ /* 0x000fc80000000009 */
[----:B------:R-:W-:-:S04]  /*1b30*/  FFMA R8, R27, R27, R8 ;  /* 0x0000001b1b087223 */ /* 0x000fc80000000008 */
[----:B------:R0:W2:Y:S01]  /*1b40*/  MUFU.RSQ R9, R8 ;  /* 0x0000000800097308 */ /* 0x0000a20000001400 */
[----:B------:R-:W-:-:S04]  /*1b50*/  IADD3 R10, PT, PT, R8, -0xd000000, RZ ;  /* 0xf3000000080a7810 */ /* 0x000fc80007ffe0ff */
[----:B------:R-:W-:-:S13]  /*1b60*/  ISETP.GT.U32.AND P0, PT, R10, 0x727fffff, PT ;  /* 0x727fffff0a00780c */ /* 0x000fda0003f04070 */
[----:B012---:R-:W-:Y:S05]  /*1b70*/  @!P0 BRA `(.L_x_45) ;  /* 0x0000000000108947 */ /* 0x007fea0003800000 */
[----:B------:R-:W-:Y:S02]  /*1b80*/  MOV R9, R8 ;  /* 0x0000000800097202 */ /* 0x000fe40000000f00 */
[----:B------:R-:W-:-:S07]  /*1b90*/  MOV R8, 0x1bb0 ;  /* 0x00001bb000087802 */ /* 0x000fce0000000f00 */
[----:B------:R-:W-:Y:S05]  /*1ba0*/  CALL.REL.NOINC `($__internal_0_$__cuda_sm20_sqrt_rn_f32_slowpath) ;  /* 0x0000004c00d87944 */ /* 0x000fea0003c00000 */
[----:B------:R-:W-:Y:S05]  /*1bb0*/  BRA `(.L_x_46) ;  /* 0x0000000000107947 */ /* 0x000fea0003800000 */
.L_x_45:
[----:B------:R-:W-:Y:S01]  /*1bc0*/  FMUL.FTZ R23, R8, R9 ;  /* 0x0000000908177220 */ /* 0x000fe20000410000 */
[----:B------:R-:W-:-:S03]  /*1bd0*/  FMUL.FTZ R9, R9, 0.5 ;  /* 0x3f00000009097820 */ /* 0x000fc60000410000 */
[----:B------:R-:W-:-:S04]  /*1be0*/  FFMA R8, -R23, R23, R8 ;  /* 0x0000001717087223 */ /* 0x000fc80000000108 */
[----:B------:R-:W-:-:S07]  /*1bf0*/  FFMA R23, R8, R9, R23 ;  /* 0x0000000908177223 */ /* 0x000fce0000000017 */
.L_x_46:
[----:B------:R-:W-:Y:S05]  /*1c00*/  BSYNC.RECONVERGENT B0 ;  /* 0x0000000000007941 */ /* 0x000fea0003800200 */
.L_x_44:
        /* <DEDUP_REMOVED lines=15> */
.L_x_48:
[----:B------:R-:W-:Y:S05]  /*1d00*/  BSYNC.RECONVERGENT B3 ;  /* 0x0000000000037941 */ /* 0x000fea0003800200 */
.L_x_47:
        /* <DEDUP_REMOVED lines=20> */
.L_x_50:
[----:B------:R-:W-:Y:S05]  /*1e50*/  BSYNC.RECONVERGENT B3 ;  /* 0x0000000000037941 */ /* 0x000fea0003800200 */
.L_x_49:
        /* <DEDUP_REMOVED lines=16> */
.L_x_52:
[----:B------:R-:W-:Y:S05]  /*1f60*/  BSYNC.RECONVERGENT B3 ;  /* 0x0000000000037941 */ /* 0x000fea0003800200 */
.L_x_51:
        /* <DEDUP_REMOVED lines=15> */
.L_x_54:
[----:B------:R-:W-:Y:S05]  /*2060*/  BSYNC.RECONVERGENT B3 ;  /* 0x0000000000037941 */ /* 0x000fea0003800200 */
.L_x_53:
[----:B------:R-:W-:-:S07]  /*2070*/  FADD R7, R7, R8 ;  /* 0x0000000807077221 */ /* 0x000fce0000000000 */
.L_x_43:
[----:B------:R-:W-:Y:S05]  /*2080*/  BSYNC.RECONVERGENT B2 ;  /* 0x0000000000027941 */ /* 0x000fea0003800200 */
.L_x_42:
        /* <DEDUP_REMOVED lines=27> */
.L_x_58:
[----:B------:R-:W-:Y:S01]  /*2240*/  FMUL.FTZ R23, R8, R9 ;  /* 0x0000000908177220 */ /* 0x000fe20000410000 */
[----:B------:R-:W-:-:S03]  /*2250*/  FMUL.FTZ R9, R9, 0.5 ;  /* 0x3f00000009097820 */ /* 0x000fc60000410000 */
[----:B------:R-:W-:-:S04]  /*2260*/  FFMA R8, -R23, R23, R8 ;  /* 0x0000001717087223 */ /* 0x000fc80000000108 */
[----:B------:R-:W-:-:S07]  /*2270*/  FFMA R23, R8, R9, R23 ;  /* 0x0000000908177223 */ /* 0x000fce0000000017 */
.L_x_59:
[----:B------:R-:W-:Y:S05]  /*2280*/  BSYNC.RECONVERGENT B0 ;  /* 0x0000000000007941 */ /* 0x000fea0003800200 */
.L_x_57:
        /* <DEDUP_REMOVED lines=15> */
.L_x_61:
[----:B------:R-:W-:Y:S05]  /*2380*/  BSYNC.RECONVERGENT B3 ;  /* 0x0000000000037941 */ /* 0x000fea0003800200 */
.L_x_60:
        /* <DEDUP_REMOVED lines=20> */
.L_x_63:
[----:B------:R-:W-:Y:S05]  /*24d0*/  BSYNC.RECONVERGENT B3 ;  /* 0x0000000000037941 */ /* 0x000fea0003800200 */
.L_x_62:
        /* <DEDUP_REMOVED lines=16> */
.L_x_65:
[----:B------:R-:W-:Y:S05]  /*25e0*/  BSYNC.RECONVERGENT B3 ;  /* 0x0000000000037941 */ /* 0x000fea0003800200 */
.L_x_64:
        /* <DEDUP_REMOVED lines=15> */
.L_x_67:
[----:B------:R-:W-:Y:S05]  /*26e0*/  BSYNC.RECONVERGENT B3 ;  /* 0x0000000000037941 */ /* 0x000fea0003800200 */
.L_x_66:
[----:B------:R-:W-:-:S07]  /*26f0*/  FADD R7, R7, R8 ;  /* 0x0000000807077221 */ /* 0x000fce0000000000 */
.L_x_56:
[----:B------:R-:W-:Y:S05]  /*2700*/  BSYNC.RECONVERGENT B2 ;  /* 0x0000000000027941 */ /* 0x000fea0003800200 */
.L_x_55:
        /* <DEDUP_REMOVED lines=28> */
.L_x_71:
[----:B------:R-:W-:Y:S01]  /*28d0*/  FMUL.FTZ R23, R8, R9 ;  /* 0x0000000908177220 */ /* 0x000fe20000410000 */
[----:B------:R-:W-:-:S03]  /*28e0*/  FMUL.FTZ R9, R9, 0.5 ;  /* 0x3f00000009097820 */ /* 0x000fc60000410000 */
[----:B------:R-:W-:-:S04]  /*28f0*/  FFMA R8, -R23, R23, R8 ;  /* 0x0000001717087223 */ /* 0x000fc80000000108 */
[----:B------:R-:W-:-:S07]  /*2900*/  FFMA R23, R8, R9, R23 ;  /* 0x0000000908177223 */ /* 0x000fce0000000017 */
.L_x_72:
[----:B------:R-:W-:Y:S05]  /*2910*/  BSYNC.RECONVERGENT B0 ;  /* 0x0000000000007941 */ /* 0x000fea0003800200 */
.L_x_70:
        /* <DEDUP_REMOVED lines=15> */
.L_x_74:
[----:B------:R-:W-:Y:S05]  /*2a10*/  BSYNC.RECONVERGENT B3 ;  /* 0x0000000000037941 */ /* 0x000fea0003800200 */
.L_x_73:
        /* <DEDUP_REMOVED lines=20> */
.L_x_76:
[----:B------:R-:W-:Y:S05]  /*2b60*/  BSYNC.RECONVERGENT B3 ;  /* 0x0000000000037941 */ /* 0x000fea0003800200 */
.L_x_75:
        /* <DEDUP_REMOVED lines=16> */
.L_x_78:
[----:B------:R-:W-:Y:S05]  /*2c70*/  BSYNC.RECONVERGENT B3 ;  /* 0x0000000000037941 */ /* 0x000fea0003800200 */
.L_x_77:
        /* <DEDUP_REMOVED lines=15> */
.L_x_80:
[----:B------:R-:W-:Y:S05]  /*2d70*/  BSYNC.RECONVERGENT B3 ;  /* 0x0000000000037941 */ /* 0x000fea0003800200 */
.L_x_79:
[----:B------:R-:W-:-:S07]  /*2d80*/  FADD R7, R7, R8 ;  /* 0x0000000807077221 */ /* 0x000fce0000000000 */
.L_x_69:
[----:B------:R-:W-:Y:S05]  /*2d90*/  BSYNC.RECONVERGENT B2 ;  /* 0x0000000000027941 */ /* 0x000fea0003800200 */
.L_x_68:
        /* <DEDUP_REMOVED lines=28> */
.L_x_84:
[----:B------:R-:W-:Y:S01]  /*2f60*/  FMUL.FTZ R23, R8, R9 ;  /* 0x0000000908177220 */ /* 0x000fe20000410000 */
[----:B------:R-:W-:-:S03]  /*2f70*/  FMUL.FTZ R9, R9, 0.5 ;  /* 0x3f00000009097820 */ /* 0x000fc60000410000 */
[----:B------:R-:W-:-:S04]  /*2f80*/  FFMA R8, -R23, R23, R8 ;  /* 0x0000001717087223 */ /* 0x000fc80000000108 */
[----:B------:R-:W-:-:S07]  /*2f90*/  FFMA R23, R8, R9, R23 ;  /* 0x0000000908177223 */ /* 0x000fce0000000017 */
.L_x_85:
[----:B------:R-:W-:Y:S05]  /*2fa0*/  BSYNC.RECONVERGENT B0 ;  /* 0x0000000000007941 */ /* 0x000fea0003800200 */
.L_x_83:
        /* <DEDUP_REMOVED lines=15> */
.L_x_87:
[----:B------:R-:W-:Y:S05]  /*30a0*/  BSYNC.RECONVERGENT B3 ;  /* 0x0000000000037941 */ /* 0x000fea0003800200 */
.L_x_86:
        /* <DEDUP_REMOVED lines=20> */
.L_x_89:
[----:B------:R-:W-:Y:S05]  /*31f0*/  BSYNC.RECONVERGENT B3 ;  /* 0x0000000000037941 */ /* 0x000fea0003800200 */
.L_x_88:
        /* <DEDUP_REMOVED lines=16> */
.L_x_91:
[----:B------:R-:W-:Y:S05]  /*3300*/  BSYNC.RECONVERGENT B3 ;  /* 0x0000000000037941 */ /* 0x000fea0003800200 */
.L_x_90:
        /* <DEDUP_REMOVED lines=15> */
.L_x_93:
[----:B------:R-:W-:Y:S05]  /*3400*/  BSYNC.RECONVERGENT B3 ;  /* 0x0000000000037941 */ /* 0x000fea0003800200 */
.L_x_92:
[----:B------:R-:W-:-:S07]  /*3410*/  FADD R7, R7, R8 ;  /* 0x0000000807077221 */ /* 0x000fce0000000000 */
.L_x_82:
[----:B------:R-:W-:Y:S05]  /*3420*/  BSYNC.RECONVERGENT B2 ;  /* 0x0000000000027941 */ /* 0x000fea0003800200 */
.L_x_81:
        /* <DEDUP_REMOVED lines=27> */
.L_x_97:
[----:B------:R-:W-:Y:S01]  /*35e0*/  FMUL.FTZ R23, R8, R9 ;  /* 0x0000000908177220 */ /* 0x000fe20000410000 */
[----:B------:R-:W-:-:S03]  /*35f0*/  FMUL.FTZ R9, R9, 0.5 ;  /* 0x3f00000009097820 */ /* 0x000fc60000410000 */
[----:B------:R-:W-:-:S04]  /*3600*/  FFMA R8, -R23, R23, R8 ;  /* 0x0000001717087223 */ /* 0x000fc80000000108 */
[----:B------:R-:W-:-:S07]  /*3610*/  FFMA R23, R8, R9, R23 ;  /* 0x0000000908177223 */ /* 0x000fce0000000017 */
.L_x_98:
[----:B------:R-:W-:Y:S05]  /*3620*/  BSYNC.RECONVERGENT B0 ;  /* 0x0000000000007941 */ /* 0x000fea0003800200 */
.L_x_96:
        /* <DEDUP_REMOVED lines=15> */
.L_x_100:
[----:B------:R-:W-:Y:S05]  /*3720*/  BSYNC.RECONVERGENT B3 ;  /* 0x0000000000037941 */ /* 0x000fea0003800200 */
.L_x_99:
        /* <DEDUP_REMOVED lines=20> */
.L_x_102:
[----:B------:R-:W-:Y:S05]  /*3870*/  BSYNC.RECONVERGENT B3 ;  /* 0x0000000000037941 */ /* 0x000fea0003800200 */
.L_x_101:
        /* <DEDUP_REMOVED lines=16> */
.L_x_104:
[----:B------:R-:W-:Y:S05]  /*3980*/  BSYNC.RECONVERGENT B3 ;  /* 0x0000000000037941 */ /* 0x000fea0003800200 */
.L_x_103:
        /* <DEDUP_REMOVED lines=15> */
.L_x_106:
[----:B------:R-:W-:Y:S05]  /*3a80*/  BSYNC.RECONVERGENT B3 ;  /* 0x0000000000037941 */ /* 0x000fea0003800200 */
.L_x_105:
[----:B------:R-:W-:-:S07]  /*3a90*/  FADD R7, R7, R8 ;  /* 0x0000000807077221 */ /* 0x000fce0000000000 */
.L_x_95:
[----:B------:R-:W-:Y:S05]  /*3aa0*/  BSYNC.RECONVERGENT B2 ;  /* 0x0000000000027941 */ /* 0x000fea0003800200 */
.L_x_94:
[----:B------:R-:W-:Y:S05]  /*3ab0*/  BRA.U UP1, `(.L_x_107) ;  /* 0xffffffc901c47547 */ /* 0x000fea000b83ffff */
.L_x_2:
[----:B------:R-:W-:-:S09]  /*3ac0*/  UISETP.NE.AND UP1, UPT, UR17, URZ, UPT ;  /* 0x000000ff1100728c */ /* 0x000fd2000bf25270 */
[----:B------:R-:W-:Y:S05]  /*3ad0*/  BRA.U !UP1, `(.L_x_1) ;  /* 0x0000002d09c07547 */ /* 0x000fea000b800000 */
[----:B------:R-:W1:Y:S01]  /*3ae0*/  S2UR UR7, SR_CgaCtaId ;  /* 0x00000000000779c3 */ /* 0x000e620000008800 */
[----:B------:R-:W-:Y:S01]  /*3af0*/  UIADD3 UR10, UPT, UPT, UR9, UR5, URZ ;  /* 0x00000005090a7290 */ /* 0x000fe2000fffe0ff */
[----:B------:R-:W-:Y:S01]  /*3b00*/  BSSY.RECONVERGENT B2, `(.L_x_108) ;  /* 0x000006d000027945 */ /* 0x000fe20003800200 */
[----:B------:R-:W-:Y:S02]  /*3b10*/  UMOV UR6, 0x400 ;  /* 0x0000040000067882 */ /* 0x000fe40000000000 */
[----:B------:R-:W-:Y:S02]  /*3b20*/  UIADD3 UR12, UPT, UPT, UR6, 0xc00, URZ ;  /* 0x00000c00060c7890 */ /* 0x000fe4000fffe0ff */
[----:B------:R-:W-:Y:S01]  /*3b30*/  ISETP.NE.AND P0, PT, R17, UR10, PT ;  /* 0x0000000a11007c0c */ /* 0x000fe2000bf05270 */
[----:B-1----:R-:W-:Y:S02]  /*3b40*/  ULEA UR11, UR7, UR6, 0x18 ;  /* 0x00000006070b7291 */ /* 0x002fe4000f8ec0ff */
[----:B------:R-:W-:-:S02]  /*3b50*/  ULEA UR12, UR7, UR12, 0x18 ;  /* 0x0000000c070c7291 */ /* 0x000fc4000f8ec0ff */
[----:B------:R-:W-:Y:S02]  /*3b60*/  UIMAD UR11, UR5, 0xc, UR11 ;  /* 0x0000000c050b78a4 */ /* 0x000fe4000f8e020b */
[----:B------:R-:W-:-:S06]  /*3b70*/  ULEA UR12, UR5, UR12, 0x2 ;  /* 0x0000000c050c7291 */ /* 0x000fcc000f8e10ff */
[----:B------:R-:W-:Y:S06]  /*3b80*/  @!P0 BRA `(.L_x_109) ;  /* 0x0000000400908947 */ /* 0x000fec0003800000 */
[----:B------:R-:W1:Y:S02]  /*3b90*/  LDCU.64 UR6, c[0x0][0x380] ;  /* 0x00007000ff0677ac */ /* 0x000e640008000a00 */
[----:B-1----:R-:W-:-:S06]  /*3ba0*/  UIMAD.WIDE.U32 UR6, UR10, 0x1c, UR6 ;  /* 0x0000001c0a0678a5 */ /* 0x002fcc000f8e0006 */
        /* <DEDUP_REMOVED lines=8> */
[----:B------:R-:W1:Y:S01]  /*3c30*/  LDS R24, [UR12] ;  /* 0x0000000cff187984 */ /* 0x000e620008000800 */
        /* <DEDUP_REMOVED lines=14> */
.L_x_111:
[----:B------:R-:W-:Y:S01]  /*3d20*/  FMUL.FTZ R23, R8, R9 ;  /* 0x0000000908177220 */ /* 0x000fe20000410000 */
[----:B------:R-:W-:-:S03]  /*3d30*/  FMUL.FTZ R9, R9, 0.5 ;  /* 0x3f00000009097820 */ /* 0x000fc60000410000 */
[----:B------:R-:W-:-:S04]  /*3d40*/  FFMA R8, -R23, R23, R8 ;  /* 0x0000001717087223 */ /* 0x000fc80000000108 */
[----:B------:R-:W-:-:S07]  /*3d50*/  FFMA R23, R8, R9, R23 ;  /* 0x0000000908177223 */ /* 0x000fce0000000017 */
.L_x_112:
[----:B------:R-:W-:Y:S05]  /*3d60*/  BSYNC.RECONVERGENT B0 ;  /* 0x0000000000007941 */ /* 0x000fea0003800200 */
.L_x_110:
        /* <DEDUP_REMOVED lines=15> */
.L_x_114:
[----:B------:R-:W-:Y:S05]  /*3e60*/  BSYNC.RECONVERGENT B3 ;  /* 0x0000000000037941 */ /* 0x000fea0003800200 */
.L_x_113:
[----:B------:R-:W0:Y:S01]  /*3e70*/  LDCU UR6, c[0x0][0x38c] ;  /* 0x00007180ff0677ac */ /* 0x000e220008000800 */
[----:B------:R-:W-:Y:S01]  /*3e80*/  LOP3.LUT P0, RZ, R12, 0x2, R21, 0x80, !PT ;  /* 0x000000020cff7812 */ /* 0x000fe20007808015 */
[----:B------:R-:W1:Y:S01]  /*3e90*/  MUFU.RCP R11, R30 ;  /* 0x0000001e000b7308 */ /* 0x000e620000001000 */
[----:B------:R-:W-:Y:S01]  /*3ea0*/  MOV R32, R8 ;  /* 0x0000000800207202 */ /* 0x000fe20000000f00 */
[C---:B------:R-:W-:Y:S01]  /*3eb0*/  FADD R9, R30.reuse, -1 ;  /* 0xbf8000001e097421 */ /* 0x040fe20000000000 */
[----:B------:R-:W-:Y:S09]  /*3ec0*/  BSSY.RECONVERGENT B3, `(.L_x_115) ;  /* 0x000000e000037945 */ /* 0x000ff20003800200 */
[----:B0-----:R-:W-:Y:S01]  /*3ed0*/  @P0 FFMA R32, R9, UR6, R32 ;  /* 0x0000000609200c23 */ /* 0x001fe20008000020 */
[----:B-1----:R-:W-:-:S03]  /*3ee0*/  FFMA R8, -R30, R11, 1 ;  /* 0x3f8000001e087423 */ /* 0x002fc6000000010b */
[----:B------:R-:W-:Y:S01]  /*3ef0*/  FMUL R9, R26, R32 ;  /* 0x000000201a097220 */ /* 0x000fe20000400000 */
[----:B------:R-:W-:-:S03]  /*3f00*/  FFMA R8, R11, R8, R11 ;  /* 0x000000080b087223 */ /* 0x000fc6000000000b */
        /* <DEDUP_REMOVED lines=9> */
.L_x_116:
[----:B------:R-:W-:Y:S05]  /*3fa0*/  BSYNC.RECONVERGENT B3 ;  /* 0x0000000000037941 */ /* 0x000fea0003800200 */
.L_x_115:
        /* <DEDUP_REMOVED lines=16> */
.L_x_118:
[----:B------:R-:W-:Y:S05]  /*40b0*/  BSYNC.RECONVERGENT B3 ;  /* 0x0000000000037941 */ /* 0x000fea0003800200 */
.L_x_117:
        /* <DEDUP_REMOVED lines=15> */
.L_x_120:
[----:B------:R-:W-:Y:S05]  /*41b0*/  BSYNC.RECONVERGENT B3 ;  /* 0x0000000000037941 */ /* 0x000fea0003800200 */
.L_x_119:
[----:B------:R-:W-:-:S07]  /*41c0*/  FADD R7, R7, R8 ;  /* 0x0000000807077221 */ /* 0x000fce0000000000 */
.L_x_109:
[----:B------:R-:W-:Y:S05]  /*41d0*/  BSYNC.RECONVERGENT B2 ;  /* 0x0000000000027941 */ /* 0x000fea0003800200 */
.L_x_108:
[----:B------:R-:W-:-:S09]  /*41e0*/  UISETP.NE.AND UP1, UPT, UR17, 0x1, UPT ;  /* 0x000000011100788c */ /* 0x000fd2000bf25270 */
[----:B------:R-:W-:Y:S05]  /*41f0*/  BRA.U !UP1, `(.L_x_1) ;  /* 0x0000002509f87547 */ /* 0x000fea000b800000 */
[----:B------:R-:W1:Y:S01]  /*4200*/  LDCU.64 UR6, c[0x0][0x380] ;  /* 0x00007000ff0677ac */ /* 0x000e620008000a00 */
[----:B------:R-:W-:Y:S01]  /*4210*/  BSSY.RECONVERGENT B2, `(.L_x_121) ;  /* 0x000006c000027945 */ /* 0x000fe20003800200 */
[----:B------:R-:W-:Y:S02]  /*4220*/  UIADD3 UR16, UPT, UPT, UR10, 0x1, URZ ;  /* 0x000000010a107890 */ /* 0x000fe4000fffe0ff */
[----:B------:R-:W-:-:S04]  /*4230*/  UIADD3 UR5, UP1, UPT, UR9, UR5, URZ ;  /* 0x0000000509057290 */ /* 0x000fc8000ff3e0ff */
[----:B------:R-:W-:Y:S01]  /*4240*/  ISETP.NE.AND P0, PT, R17, UR16, PT ;  /* 0x0000001011007c0c */ /* 0x000fe2000bf05270 */
[----:B------:R-:W-:-:S04]  /*4250*/  UIADD3.X UR9, UPT, UPT, URZ, URZ, URZ, UP1, !UPT ;  /* 0x000000ffff097290 */ /* 0x000fc80008ffe4ff */
[----:B------:R-:W-:Y:S02]  /*4260*/  UIMAD UR9, UR9, 0x1c, URZ ;  /* 0x0000001c090978a4 */ /* 0x000fe4000f8e02ff */
[----:B-1----:R-:W-:-:S04]  /*4270*/  UIMAD.WIDE.U32 UR6, UR5, 0x1c, UR6 ;  /* 0x0000001c050678a5 */ /* 0x002fc8000f8e0006 */
[----:B------:R-:W-:Y:S02]  /*4280*/  UIADD3 UR7, UPT, UPT, UR7, UR9, URZ ;  /* 0x0000000907077290 */ /* 0x000fe4000fffe0ff */
[----:B------:R-:W-:Y:S10]  /*4290*/  @!P0 BRA `(.L_x_122) ;  /* 0x00000004008c8947 */ /* 0x000ff40003800000 */
        /* <DEDUP_REMOVED lines=24> */
.L_x_124:
[----:B------:R-:W-:Y:S01]  /*4420*/  FMUL.FTZ R23, R8, R9 ;  /* 0x0000000908177220 */ /* 0x000fe20000410000 */
[----:B------:R-:W-:-:S03]  /*4430*/  FMUL.FTZ R9, R9, 0.5 ;  /* 0x3f00000009097820 */ /* 0x000fc60000410000 */
[----:B------:R-:W-:-:S04]  /*4440*/  FFMA R8, -R23, R23, R8 ;  /* 0x0000001717087223 */ /* 0x000fc80000000108 */
[----:B------:R-:W-:-:S07]  /*4450*/  FFMA R23, R8, R9, R23 ;  /* 0x0000000908177223 */ /* 0x000fce0000000017 */
.L_x_125:
[----:B------:R-:W-:Y:S05]  /*4460*/  BSYNC.RECONVERGENT B0 ;  /* 0x0000000000007941 */ /* 0x000fea0003800200 */
.L_x_123:
        /* <DEDUP_REMOVED lines=15> */
.L_x_127:
[----:B------:R-:W-:Y:S05]  /*4560*/  BSYNC.RECONVERGENT B3 ;  /* 0x0000000000037941 */ /* 0x000fea0003800200 */
.L_x_126:
        /* <DEDUP_REMOVED lines=19> */
.L_x_129:
[----:B------:R-:W-:Y:S05]  /*46a0*/  BSYNC.RECONVERGENT B3 ;  /* 0x0000000000037941 */ /* 0x000fea0003800200 */
.L_x_128:
        /* <DEDUP_REMOVED lines=16> */
.L_x_131:
[----:B------:R-:W-:Y:S05]  /*47b0*/  BSYNC.RECONVERGENT B3 ;  /* 0x0000000000037941 */ /* 0x000fea0003800200 */
.L_x_130:
        /* <DEDUP_REMOVED lines=15> */
.L_x_133:
[----:B------:R-:W-:Y:S05]  /*48b0*/  BSYNC.RECONVERGENT B3 ;  /* 0x0000000000037941 */ /* 0x000fea0003800200 */
.L_x_132:
[----:B------:R-:W-:-:S07]  /*48c0*/  FADD R7, R7, R8 ;  /* 0x0000000807077221 */ /* 0x000fce0000000000 */
.L_x_122:
[----:B------:R-:W-:Y:S05]  /*48d0*/  BSYNC.RECONVERGENT B2 ;  /* 0x0000000000027941 */ /* 0x000fea0003800200 */
.L_x_121:
[----:B------:R-:W-:-:S09]  /*48e0*/  UISETP.NE.AND UP1, UPT, UR17, 0x2, UPT ;  /* 0x000000021100788c */ /* 0x000fd2000bf25270 */
[----:B------:R-:W-:Y:S05]  /*48f0*/  BRA.U !UP1, `(.L_x_1) ;  /* 0x0000002109387547 */ /* 0x000fea000b800000 */
        /* <DEDUP_REMOVED lines=28> */
.L_x_137:
[----:B------:R-:W-:Y:S01]  /*4ac0*/  FMUL.FTZ R23, R8, R9 ;  /* 0x0000000908177220 */ /* 0x000fe20000410000 */
[----:B------:R-:W-:-:S03]  /*4ad0*/  FMUL.FTZ R9, R9, 0.5 ;  /* 0x3f00000009097820 */ /* 0x000fc60000410000 */
[----:B------:R-:W-:-:S04]  /*4ae0*/  FFMA R8, -R23, R23, R8 ;  /* 0x0000001717087223 */ /* 0x000fc80000000108 */
[----:B------:R-:W-:-:S07]  /*4af0*/  FFMA R23, R8, R9, R23 ;  /* 0x0000000908177223 */ /* 0x000fce0000000017 */
.L_x_138:
[----:B------:R-:W-:Y:S05]  /*4b00*/  BSYNC.RECONVERGENT B0 ;  /* 0x0000000000007941 */ /* 0x000fea0003800200 */
.L_x_136:
        /* <DEDUP_REMOVED lines=15> */
.L_x_140:
[----:B------:R-:W-:Y:S05]  /*4c00*/  BSYNC.RECONVERGENT B3 ;  /* 0x0000000000037941 */ /* 0x000fea0003800200 */
.L_x_139:
        /* <DEDUP_REMOVED lines=19> */
.L_x_142:
[----:B------:R-:W-:Y:S05]  /*4d40*/  BSYNC.RECONVERGENT B3 ;  /* 0x0000000000037941 */ /* 0x000fea0003800200 */
.L_x_141:
        /* <DEDUP_REMOVED lines=16> */
.L_x_144:
[----:B------:R-:W-:Y:S05]  /*4e50*/  BSYNC.RECONVERGENT B3 ;  /* 0x0000000000037941 */ /* 0x000fea0003800200 */
.L_x_143:
        /* <DEDUP_REMOVED lines=15> */
.L_x_146:
[----:B------:R-:W-:Y:S05]  /*4f50*/  BSYNC.RECONVERGENT B3 ;  /* 0x0000000000037941 */ /* 0x000fea0003800200 */
.L_x_145:
[----:B------:R-:W-:-:S07]  /*4f60*/  FADD R7, R7, R8 ;  /* 0x0000000807077221 */ /* 0x000fce0000000000 */
.L_x_135:
[----:B------:R-:W-:Y:S05]  /*4f70*/  BSYNC.RECONVERGENT B2 ;  /* 0x0000000000027941 */ /* 0x000fea0003800200 */
.L_x_134:
        /* <DEDUP_REMOVED lines=29> */
.L_x_150:
[----:B------:R-:W-:Y:S01]  /*5150*/  FMUL.FTZ R23, R8, R9 ;  /* 0x0000000908177220 */ /* 0x000fe20000410000 */
[----:B------:R-:W-:-:S03]  /*5160*/  FMUL.FTZ R9, R9, 0.5 ;  /* 0x3f00000009097820 */ /* 0x000fc60000410000 */
[----:B------:R-:W-:-:S04]  /*5170*/  FFMA R8, -R23, R23, R8 ;  /* 0x0000001717087223 */ /* 0x000fc80000000108 */
[----:B------:R-:W-:-:S07]  /*5180*/  FFMA R23, R8, R9, R23 ;  /* 0x0000000908177223 */ /* 0x000fce0000000017 */
.L_x_151:
[----:B------:R-:W-:Y:S05]  /*5190*/  BSYNC.RECONVERGENT B0 ;  /* 0x0000000000007941 */ /* 0x000fea0003800200 */
.L_x_149:
        /* <DEDUP_REMOVED lines=15> */
.L_x_153:
[----:B------:R-:W-:Y:S05]  /*5290*/  BSYNC.RECONVERGENT B3 ;  /* 0x0000000000037941 */ /* 0x000fea0003800200 */
.L_x_152:
        /* <DEDUP_REMOVED lines=19> */
.L_x_155:
[----:B------:R-:W-:Y:S05]  /*53d0*/  BSYNC.RECONVERGENT B3 ;  /* 0x0000000000037941 */ /* 0x000fea0003800200 */
.L_x_154:
        /* <DEDUP_REMOVED lines=16> */
.L_x_157:
[----:B------:R-:W-:Y:S05]  /*54e0*/  BSYNC.RECONVERGENT B3 ;  /* 0x0000000000037941 */ /* 0x000fea0003800200 */
.L_x_156:
        /* <DEDUP_REMOVED lines=15> */
.L_x_159:
[----:B------:R-:W-:Y:S05]  /*55e0*/  BSYNC.RECONVERGENT B3 ;  /* 0x0000000000037941 */ /* 0x000fea0003800200 */
.L_x_158:
[----:B------:R-:W-:-:S07]  /*55f0*/  FADD R7, R7, R8 ;  /* 0x0000000807077221 */ /* 0x000fce0000000000 */
.L_x_148:
[----:B------:R-:W-:Y:S05]  /*5600*/  BSYNC.RECONVERGENT B2 ;  /* 0x0000000000027941 */ /* 0x000fea0003800200 */
.L_x_147:
        /* <DEDUP_REMOVED lines=29> */
.L_x_163:
[----:B------:R-:W-:Y:S01]  /*57e0*/  FMUL.FTZ R23, R8, R9 ;  /* 0x0000000908177220 */ /* 0x000fe20000410000 */
[----:B------:R-:W-:-:S03]  /*57f0*/  FMUL.FTZ R9, R9, 0.5 ;  /* 0x3f00000009097820 */ /* 0x000fc60000410000 */
[----:B------:R-:W-:-:S04]  /*5800*/  FFMA R8, -R23, R23, R8 ;  /* 0x0000001717087223 */ /* 0x000fc80000000108 */
[----:B------:R-:W-:-:S07]  /*5810*/  FFMA R23, R8, R9, R23 ;  /* 0x0000000908177223 */ /* 0x000fce0000000017 */
.L_x_164:
[----:B------:R-:W-:Y:S05]  /*5820*/  BSYNC.RECONVERGENT B0 ;  /* 0x0000000000007941 */ /* 0x000fea0003800200 */
.L_x_162:
        /* <DEDUP_REMOVED lines=15> */
.L_x_166:
[----:B------:R-:W-:Y:S05]  /*5920*/  BSYNC.RECONVERGENT B3 ;  /* 0x0000000000037941 */ /* 0x000fea0003800200 */
.L_x_165:
        /* <DEDUP_REMOVED lines=19> */
.L_x_168:
[----:B------:R-:W-:Y:S05]  /*5a60*/  BSYNC.RECONVERGENT B3 ;  /* 0x0000000000037941 */ /* 0x000fea0003800200 */
.L_x_167:
        /* <DEDUP_REMOVED lines=16> */
.L_x_170:
[----:B------:R-:W-:Y:S05]  /*5b70*/  BSYNC.RECONVERGENT B3 ;  /* 0x0000000000037941 */ /* 0x000fea0003800200 */
.L_x_169:
        /* <DEDUP_REMOVED lines=15> */
.L_x_172:
[----:B------:R-:W-:Y:S05]  /*5c70*/  BSYNC.RECONVERGENT B3 ;  /* 0x0000000000037941 */ /* 0x000fea0003800200 */
.L_x_171:
[----:B------:R-:W-:-:S07]  /*5c80*/  FADD R7, R7, R8 ;  /* 0x0000000807077221 */ /* 0x000fce0000000000 */
.L_x_161:
[----:B------:R-:W-:Y:S05]  /*5c90*/  BSYNC.RECONVERGENT B2 ;  /* 0x0000000000027941 */ /* 0x000fea0003800200 */
.L_x_160:
        /* <DEDUP_REMOVED lines=30> */
.L_x_176:
[----:B------:R-:W-:Y:S01]  /*5e80*/  FMUL.FTZ R23, R8, R9 ;  /* 0x0000000908177220 */ /* 0x000fe20000410000 */
[----:B------:R-:W-:-:S03]  /*5e90*/  FMUL.FTZ R9, R9, 0.5 ;  /* 0x3f00000009097820 */ /* 0x000fc60000410000 */
[----:B------:R-:W-:-:S04]  /*5ea0*/  FFMA R8, -R23, R23, R8 ;  /* 0x0000001717087223 */ /* 0x000fc80000000108 */
[----:B------:R-:W-:-:S07]  /*5eb0*/  FFMA R23, R8, R9, R23 ;  /* 0x0000000908177223 */ /* 0x000fce0000000017 */
.L_x_177:
[----:B------:R-:W-:Y:S05]  /*5ec0*/  BSYNC.RECONVERGENT B0 ;  /* 0x0000000000007941 */ /* 0x000fea0003800200 */
.L_x_175:
        /* <DEDUP_REMOVED lines=15> */
.L_x_179:
[----:B------:R-:W-:Y:S05]  /*5fc0*/  BSYNC.RECONVERGENT B3 ;  /* 0x0000000000037941 */ /* 0x000fea0003800200 */
.L_x_178:
        /* <DEDUP_REMOVED lines=19> */
.L_x_181:
[----:B------:R-:W-:Y:S05]  /*6100*/  BSYNC.RECONVERGENT B3 ;  /* 0x0000000000037941 */ /* 0x000fea0003800200 */
.L_x_180:
        /* <DEDUP_REMOVED lines=16> */
.L_x_183:
[----:B------:R-:W-:Y:S05]  /*6210*/  BSYNC.RECONVERGENT B3 ;  /* 0x0000000000037941 */ /* 0x000fea0003800200 */
.L_x_182:
        /* <DEDUP_REMOVED lines=15> */
.L_x_185:
[----:B------:R-:W-:Y:S05]  /*6310*/  BSYNC.RECONVERGENT B3 ;  /* 0x0000000000037941 */ /* 0x000fea0003800200 */
.L_x_184:
[----:B------:R-:W-:-:S07]  /*6320*/  FADD R7, R7, R8 ;  /* 0x0000000807077221 */ /* 0x000fce0000000000 */
.L_x_174:
[----:B------:R-:W-:Y:S05]  /*6330*/  BSYNC.RECONVERGENT B2 ;  /* 0x0000000000027941 */ /* 0x000fea0003800200 */
.L_x_173:
[----:B------:R-:W-:Y:S01]  /*6340*/  UIADD3 UR5, UPT, UPT, UR10, 0x6, URZ ;  /* 0x000000060a057890 */ /* 0x000fe2000fffe0ff */
[----:B------:R-:W-:Y:S01]  /*6350*/  MOV R8, UR17 ;  /* 0x0000001100087c02 */ /* 0x000fe20008000f00 */
[----:B------:R-:W-:Y:S04]  /*6360*/  BSSY.RECONVERGENT B2, `(.L_x_1) ;  /* 0x0000067000027945 */ /* 0x000fe80003800200 */
[----:B------:R-:W-:-:S04]  /*6370*/  ISETP.NE.AND P0, PT, R17, UR5, PT ;  /* 0x0000000511007c0c */ /* 0x000fc8000bf05270 */
[----:B------:R-:W-:-:S13]  /*6380*/  ISETP.EQ.OR P0, PT, R8, 0x6, !P0 ;  /* 0x000000060800780c */ /* 0x000fda0004702670 */
[----:B------:R-:W-:Y:S05]  /*6390*/  @P0 BRA `(.L_x_186) ;  /* 0x00000004008c0947 */ /* 0x000fea0003800000 */
        /* <DEDUP_REMOVED lines=24> */
.L_x_188:
[----:B------:R-:W-:Y:S01]  /*6520*/  FMUL.FTZ R23, R8, R9 ;  /* 0x0000000908177220 */ /* 0x000fe20000410000 */
[----:B------:R-:W-:-:S03]  /*6530*/  FMUL.FTZ R9, R9, 0.5 ;  /* 0x3f00000009097820 */ /* 0x000fc60000410000 */
[----:B------:R-:W-:-:S04]  /*6540*/  FFMA R8, -R23, R23, R8 ;  /* 0x0000001717087223 */ /* 0x000fc80000000108 */
[----:B------:R-:W-:-:S07]  /*6550*/  FFMA R23, R8, R9, R23 ;  /* 0x0000000908177223 */ /* 0x000fce0000000017 */
.L_x_189:
[----:B------:R-:W-:Y:S05]  /*6560*/  BSYNC.RECONVERGENT B0 ;  /* 0x0000000000007941 */ /* 0x000fea0003800200 */
.L_x_187:
        /* <DEDUP_REMOVED lines=15> */
.L_x_191:
[----:B------:R-:W-:Y:S05]  /*6660*/  BSYNC.RECONVERGENT B3 ;  /* 0x0000000000037941 */ /* 0x000fea0003800200 */
.L_x_190:
        /* <DEDUP_REMOVED lines=19> */
.L_x_193:
[----:B------:R-:W-:Y:S05]  /*67a0*/  BSYNC.RECONVERGENT B3 ;  /* 0x0000000000037941 */ /* 0x000fea0003800200 */
.L_x_192:
        /* <DEDUP_REMOVED lines=16> */
.L_x_195:
[----:B------:R-:W-:Y:S05]  /*68b0*/  BSYNC.RECONVERGENT B3 ;  /* 0x0000000000037941 */ /* 0x000fea0003800200 */
.L_x_194:
        /* <DEDUP_REMOVED lines=15> */
.L_x_197:
[----:B------:R-:W-:Y:S05]  /*69b0*/  BSYNC.RECONVERGENT B3 ;  /* 0x0000000000037941 */ /* 0x000fea0003800200 */
.L_x_196:
[----:B------:R-:W-:-:S07]  /*69c0*/  FADD R7, R7, R8 ;  /* 0x0000000807077221 */ /* 0x000fce0000000000 */
.L_x_186:
[----:B------:R-:W-:Y:S05]  /*69d0*/  BSYNC.RECONVERGENT B2 ;  /* 0x0000000000027941 */ /* 0x000fea0003800200 */
.L_x_1:
[----:B------:R-:W-:Y:S06]  /*69e0*/  BAR.SYNC.DEFER_BLOCKING 0x0 ;  /* 0x0000000000007b1d */ /* 0x000fec0000010000 */
[----:B------:R-:W-:Y:S05]  /*69f0*/  BRA.U UP0, `(.L_x_198) ;  /* 0xffffff9900507547 */ /* 0x000fea000b83ffff */
.L_x_0:
[----:B------:R-:W1:Y:S01]  /*6a00*/  LDCU UR5, c[0x0][0x394] ;  /* 0x00007280ff0577ac */ /* 0x000e620008000800 */
[----:B-----5:R-:W-:Y:S01]  /*6a10*/  FADD R2, R2, R5 ;  /* 0x0000000502027221 */ /* 0x020fe20000000000 */
[----:B------:R-:W-:Y:S01]  /*6a20*/  FADD R3, R3, R6 ;  /* 0x0000000603037221 */ /* 0x000fe20000000000 */
[----:B------:R-:W-:Y:S02]  /*6a30*/  FADD R4, R4, R7 ;  /* 0x0000000704047221 */ /* 0x000fe40000000000 */
[----:B-1----:R-:W-:Y:S01]  /*6a40*/  FMUL R2, R2, UR5 ;  /* 0x0000000502027c20 */ /* 0x002fe20008400000 */
[----:B------:R-:W-:Y:S01]  /*6a50*/  FMUL R3, R3, UR5 ;  /* 0x0000000503037c20 */ /* 0x000fe20008400000 */
[----:B------:R-:W-:Y:S02]  /*6a60*/  FMUL R5, R4, UR5 ;  /* 0x0000000504057c20 */ /* 0x000fe40008400000 */
[----:B------:R-:W-:Y:S01]  /*6a70*/  FADD R15, R15, R2 ;  /* 0x000000020f0f7221 */ /* 0x000fe20000000000 */
[----:B------:R-:W-:Y:S01]  /*6a80*/  FADD R7, R16, R3 ;  /* 0x0000000310077221 */ /* 0x000fe20000000000 */
[----:B------:R-:W-:Y:S01]  /*6a90*/  FADD R9, R14, R5 ;  /* 0x000000050e097221 */ /* 0x000fe20000000000 */
[----:B------:R-:W-:Y:S04]  /*6aa0*/  STG.E desc[UR14][R18.64+0xc], R2 ;  /* 0x00000c0212007986 */ /* 0x000fe8000c10190e */
[----:B------:R-:W-:Y:S04]  /*6ab0*/  STG.E desc[UR14][R18.64+0x10], R3 ;  /* 0x0000100312007986 */ /* 0x000fe8000c10190e */
[----:B------:R-:W-:Y:S04]  /*6ac0*/  STG.E desc[UR14][R18.64+0x14], R5 ;  /* 0x0000140512007986 */ /* 0x000fe8000c10190e */
[----:B------:R-:W-:Y:S04]  /*6ad0*/  STG.E desc[UR14][R18.64], R15 ;  /* 0x0000000f12007986 */ /* 0x000fe8000c10190e */
[----:B------:R-:W-:Y:S04]  /*6ae0*/  STG.E desc[UR14][R18.64+0x4], R7 ;  /* 0x0000040712007986 */ /* 0x000fe8000c10190e */
[----:B------:R-:W-:Y:S01]  /*6af0*/  STG.E desc[UR14][R18.64+0x8], R9 ;  /* 0x0000080912007986 */ /* 0x000fe2000c10190e */
[----:B------:R-:W-:Y:S05]  /*6b00*/  EXIT ;  /* 0x000000000000794d */ /* 0x000fea0003800000 */
        .weak           $__internal_0_$__cuda_sm20_sqrt_rn_f32_slowpath
        .type           $__internal_0_$__cuda_sm20_sqrt_rn_f32_slowpath,@function
        .size           $__internal_0_$__cuda_sm20_sqrt_rn_f32_slowpath,($__internal_1_$__cuda_sm3x_div_rn_noftz_f32_slowpath - $__internal_0_$__cuda_sm20_sqrt_rn_f32_slowpath)
$__internal_0_$__cuda_sm20_sqrt_rn_f32_slowpath:
[----:B------:R-:W-:-:S13]  /*6b10*/  LOP3.LUT P0, RZ, R9, 0x7fffffff, RZ, 0xc0, !PT ;  /* 0x7fffffff09ff7812 */ /* 0x000fda000780c0ff */
[----:B------:R-:W-:Y:S01]  /*6b20*/  @!P0 MOV R23, R9 ;  /* 0x0000000900178202 */ /* 0x000fe20000000f00 */
[----:B------:R-:W-:Y:S06]  /*6b30*/  @!P0 BRA `(.L_x_199) ;  /* 0x0000000000408947 */ /* 0x000fec0003800000 */
[----:B------:R-:W-:-:S13]  /*6b40*/  FSETP.GEU.FTZ.AND P0, PT, R9, RZ, PT ;  /* 0x000000ff0900720b */ /* 0x000fda0003f1e000 */
[----:B------:R-:W-:Y:S01]  /*6b50*/  @!P0 MOV R23, 0x7fffffff ;  /* 0x7fffffff00178802 */ /* 0x000fe20000000f00 */
[----:B------:R-:W-:Y:S06]  /*6b60*/  @!P0 BRA `(.L_x_199) ;  /* 0x0000000000348947 */ /* 0x000fec0003800000 */
[----:B------:R-:W-:-:S13]  /*6b70*/  FSETP.GTU.FTZ.AND P0, PT, |R9|, +INF , PT ;  /* 0x7f8000000900780b */ /* 0x000fda0003f1c200 */
[----:B------:R-:W-:Y:S01]  /*6b80*/  @P0 FADD.FTZ R23, R9, 1 ;  /* 0x3f80000009170421 */ /* 0x000fe20000010000 */
[----:B------:R-:W-:Y:S06]  /*6b90*/  @P0 BRA `(.L_x_199) ;  /* 0x0000000000280947 */ /* 0x000fec0003800000 */
[----:B------:R-:W-:-:S13]  /*6ba0*/  FSETP.NEU.FTZ.AND P0, PT, |R9|, +INF , PT ;  /* 0x7f8000000900780b */ /* 0x000fda0003f1d200 */
[----:B------:R-:W-:Y:S01]  /*6bb0*/  @P0 FFMA R22, R9, 1.84467440737095516160e+19, RZ ;  /* 0x5f80000009160823 */ /* 0x000fe200000000ff */
[----:B------:R-:W-:-:S03]  /*6bc0*/  @!P0 MOV R23, R9 ;  /* 0x0000000900178202 */ /* 0x000fc60000000f00 */
[----:B------:R-:W0:Y:S02]  /*6bd0*/  @P0 MUFU.RSQ R20, R22 ;  /* 0x0000001600140308 */ /* 0x000e240000001400 */
[----:B0-----:R-:W-:Y:S01]  /*6be0*/  @P0 FMUL.FTZ R11, R22, R20 ;  /* 0x00000014160b0220 */ /* 0x001fe20000410000 */
[----:B------:R-:W-:-:S03]  /*6bf0*/  @P0 FMUL.FTZ R20, R20, 0.5 ;  /* 0x3f00000014140820 */ /* 0x000fc60000410000 */
[----:B------:R-:W-:-:S04]  /*6c00*/  @P0 FADD.FTZ R10, -R11, -RZ ;  /* 0x800000ff0b0a0221 */ /* 0x000fc80000010100 */
[----:B------:R-:W-:-:S04]  /*6c10*/  @P0 FFMA R10, R11, R10, R22 ;  /* 0x0000000a0b0a0223 */ /* 0x000fc80000000016 */
[----:B------:R-:W-:-:S04]  /*6c20*/  @P0 FFMA R10, R10, R20, R11 ;  /* 0x000000140a0a0223 */ /* 0x000fc8000000000b */
[----:B------:R-:W-:-:S07]  /*6c30*/  @P0 FMUL.FTZ R23, R10, 2.3283064365386962891e-10 ;  /* 0x2f8000000a170820 */ /* 0x000fce0000410000 */
.L_x_199:
[----:B------:R-:W-:-:S04]  /*6c40*/  HFMA2 R9, -RZ, RZ, 0, 0 ;  /* 0x00000000ff097431 */ /* 0x000fc800000001ff */
[----:B------:R-:W-:Y:S05]  /*6c50*/  RET.REL.NODEC R8 `(compute_forces) ;  /* 0xffffff9008e87950 */ /* 0x000fea0003c3ffff */
        .weak           $__internal_1_$__cuda_sm3x_div_rn_noftz_f32_slowpath
        .type           $__internal_1_$__cuda_sm3x_div_rn_noftz_f32_slowpath,@function
        .size           $__internal_1_$__cuda_sm3x_div_rn_noftz_f32_slowpath,(.L_x_213 - $__internal_1_$__cuda_sm3x_div_rn_noftz_f32_slowpath)
$__internal_1_$__cuda_sm3x_div_rn_noftz_f32_slowpath:
[----:B------:R-:W-:Y:S01]  /*6c60*/  SHF.R.U32.HI R20, RZ, 0x17, R8 ;  /* 0x00000017ff147819 */ /* 0x000fe20000011608 */
[----:B------:R-:W-:Y:S01]  /*6c70*/  BSSY.RECONVERGENT B0, `(.L_x_200) ;  /* 0x0000063000007945 */ /* 0x000fe20003800200 */
[----:B------:R-:W-:Y:S02]  /*6c80*/  SHF.R.U32.HI R23, RZ, 0x17, R9 ;  /* 0x00000017ff177819 */ /* 0x000fe40000011609 */
[----:B------:R-:W-:Y:S02]  /*6c90*/  LOP3.LUT R20, R20, 0xff, RZ, 0xc0, !PT ;  /* 0x000000ff14147812 */ /* 0x000fe400078ec0ff */
[----:B------:R-:W-:Y:S02]  /*6ca0*/  LOP3.LUT R23, R23, 0xff, RZ, 0xc0, !PT ;  /* 0x000000ff17177812 */ /* 0x000fe400078ec0ff */
[----:B------:R-:W-:Y:S02]  /*6cb0*/  IADD3 R22, PT, PT, R20, -0x1, RZ ;  /* 0xffffffff14167810 */ /* 0x000fe40007ffe0ff */
[----:B------:R-:W-:-:S02]  /*6cc0*/  IADD3 R24, PT, PT, R23, -0x1, RZ ;  /* 0xffffffff17187810 */ /* 0x000fc40007ffe0ff */
[----:B------:R-:W-:-:S04]  /*6cd0*/  ISETP.GT.U32.AND P0, PT, R22, 0xfd, PT ;  /* 0x000000fd1600780c */ /* 0x000fc80003f04070 */
[----:B------:R-:W-:-:S13]  /*6ce0*/  ISETP.GT.U32.OR P0, PT, R24, 0xfd, P0 ;  /* 0x000000fd1800780c */ /* 0x000fda0000704470 */
[----:B------:R-:W-:Y:S01]  /*6cf0*/  @!P0 MOV R11, RZ ;  /* 0x000000ff000b8202 */ /* 0x000fe20000000f00 */
[----:B------:R-:W-:Y:S06]  /*6d00*/  @!P0 BRA `(.L_x_201) ;  /* 0x00000000005c8947 */ /* 0x000fec0003800000 */
[----:B------:R-:W-:Y:S02]  /*6d10*/  FSETP.GTU.FTZ.AND P0, PT, |R9|, +INF , PT ;  /* 0x7f8000000900780b */ /* 0x000fe40003f1c200 */
[----:B------:R-:W-:-:S04]  /*6d20*/  FSETP.GTU.FTZ.AND P1, PT, |R8|, +INF , PT ;  /* 0x7f8000000800780b */ /* 0x000fc80003f3c200 */
[----:B------:R-:W-:-:S13]  /*6d30*/  PLOP3.LUT P0, PT, P0, P1, PT, 0xf8, 0x8f ;  /* 0x00000000008f781c */ /* 0x000fda0000703f70 */
[----:B------:R-:W-:Y:S05]  /*6d40*/  @P0 BRA `(.L_x_202) ;  /* 0x0000000400500947 */ /* 0x000fea0003800000 */
[----:B------:R-:W-:-:S13]  /*6d50*/  LOP3.LUT P0, RZ, R8, 0x7fffffff, R9, 0xc8, !PT ;  /* 0x7fffffff08ff7812 */ /* 0x000fda000780c809 */
[----:B------:R-:W-:Y:S05]  /*6d60*/  @!P0 BRA `(.L_x_203) ;  /* 0x0000000400408947 */ /* 0x000fea0003800000 */
[C---:B------:R-:W-:Y:S02]  /*6d70*/  FSETP.NEU.FTZ.AND P2, PT, |R9|.reuse, +INF , PT ;  /* 0x7f8000000900780b */ /* 0x040fe40003f5d200 */
[----:B------:R-:W-:Y:S02]  /*6d80*/  FSETP.NEU.FTZ.AND P1, PT, |R8|, +INF , PT ;  /* 0x7f8000000800780b */ /* 0x000fe40003f3d200 */
[----:B------:R-:W-:-:S11]  /*6d90*/  FSETP.NEU.FTZ.AND P0, PT, |R9|, +INF , PT ;  /* 0x7f8000000900780b */ /* 0x000fd60003f1d200 */
[----:B------:R-:W-:Y:S05]  /*6da0*/  @!P1 BRA !P2, `(.L_x_203) ;  /* 0x0000000400309947 */ /* 0x000fea0005000000 */
[----:B------:R-:W-:-:S04]  /*6db0*/  LOP3.LUT P2, RZ, R9, 0x7fffffff, RZ, 0xc0, !PT ;  /* 0x7fffffff09ff7812 */ /* 0x000fc8000784c0ff */
[----:B------:R-:W-:-:S13]  /*6dc0*/  PLOP3.LUT P1, PT, P1, P2, PT, 0x2f, 0xf2 ;  /* 0x0000000000f2781c */ /* 0x000fda0000f24577 */
[----:B------:R-:W-:Y:S05]  /*6dd0*/  @P1 BRA `(.L_x_204) ;  /* 0x00000004001c1947 */ /* 0x000fea0003800000 */
[----:B------:R-:W-:-:S04]  /*6de0*/  LOP3.LUT P1, RZ, R8, 0x7fffffff, RZ, 0xc0, !PT ;  /* 0x7fffffff08ff7812 */ /* 0x000fc8000782c0ff */
[----:B------:R-:W-:-:S13]  /*6df0*/  PLOP3.LUT P0, PT, P0, P1, PT, 0x2f, 0xf2 ;  /* 0x0000000000f2781c */ /* 0x000fda0000702577 */
[----:B------:R-:W-:Y:S05]  /*6e00*/  @P0 BRA `(.L_x_205) ;  /* 0x0000000400040947 */ /* 0x000fea0003800000 */
[----:B------:R-:W-:Y:S02]  /*6e10*/  ISETP.GE.AND P0, PT, R24, RZ, PT ;  /* 0x000000ff1800720c */ /* 0x000fe40003f06270 */
[----:B------:R-:W-:-:S11]  /*6e20*/  ISETP.GE.AND P1, PT, R22, RZ, PT ;  /* 0x000000ff1600720c */ /* 0x000fd60003f26270 */
[----:B------:R-:W-:Y:S01]  /*6e30*/  @P0 MOV R11, RZ ;  /* 0x000000ff000b0202 */ /* 0x000fe20000000f00 */
[----:B------:R-:W-:Y:S01]  /*6e40*/  @!P0 FFMA R9, R9, 1.84467440737095516160e+19, RZ ;  /* 0x5f80000009098823 */ /* 0x000fe200000000ff */
[----:B------:R-:W-:Y:S01]  /*6e50*/  @!P0 MOV R11, 0xffffffc0 ;  /* 0xffffffc0000b8802 */ /* 0x000fe20000000f00 */
[----:B------:R-:W-:-:S03]  /*6e60*/  @!P1 FFMA R8, R8, 1.84467440737095516160e+19, RZ ;  /* 0x5f80000008089823 */ /* 0x000fc600000000ff */
[----:B------:R-:W-:-:S07]  /*6e70*/  @!P1 IADD3 R11, PT, PT, R11, 0x40, RZ ;  /* 0x000000400b0b9810 */ /* 0x000fce0007ffe0ff */
.L_x_201:
[----:B------:R-:W-:Y:S01]  /*6e80*/  LEA R29, R20, 0xc0800000, 0x17 ;  /* 0xc0800000141d7811 */ /* 0x000fe200078eb8ff */
[----:B------:R-:W-:Y:S03]  /*6e90*/  BSSY.RECONVERGENT B1, `(.L_x_206) ;  /* 0x0000036000017945 */ /* 0x000fe60003800200 */
[----:B------:R-:W-:Y:S02]  /*6ea0*/  IADD3 R28, PT, PT, -R29, R8, RZ ;  /* 0x000000081d1c7210 */ /* 0x000fe40007ffe1ff */
[----:B------:R-:W-:Y:S02]  /*6eb0*/  IADD3 R8, PT, PT, R23, -0x7f, RZ ;  /* 0xffffff8117087810 */ /* 0x000fe40007ffe0ff */
[----:B------:R-:W0:Y:S01]  /*6ec0*/  MUFU.RCP R29, R28 ;  /* 0x0000001c001d7308 */ /* 0x000e220000001000 */
[----:B------:R-:W-:Y:S01]  /*6ed0*/  FADD.FTZ R22, -R28, -RZ ;  /* 0x800000ff1c167221 */ /* 0x000fe20000010100 */
[C---:B------:R-:W-:Y:S01]  /*6ee0*/  IADD3 R24, PT, PT, R8.reuse, 0x7f, -R20 ;  /* 0x0000007f08187810 */ /* 0x040fe20007ffe814 */
[----:B------:R-:W-:-:S03]  /*6ef0*/  IMAD R23, R8, -0x800000, R9 ;  /* 0xff80000008177824 */ /* 0x000fc600078e0209 */
[----:B------:R-:W-:Y:S01]  /*6f00*/  IADD3 R24, PT, PT, R24, R11, RZ ;  /* 0x0000000b18187210 */ /* 0x000fe20007ffe0ff */
[----:B0-----:R-:W-:-:S04]  /*6f10*/  FFMA R8, R29, R22, 1 ;  /* 0x3f8000001d087423 */ /* 0x001fc80000000016 */
[----:B------:R-:W-:-:S04]  /*6f20*/  FFMA R8, R29, R8, R29 ;  /* 0x000000081d087223 */ /* 0x000fc8000000001d */
[----:B------:R-:W-:-:S04]  /*6f30*/  FFMA R11, R23, R8, RZ ;  /* 0x00000008170b7223 */ /* 0x000fc800000000ff */
[----:B------:R-:W-:-:S04]  /*6f40*/  FFMA R9, R22, R11, R23 ;  /* 0x0000000b16097223 */ /* 0x000fc80000000017 */
[----:B------:R-:W-:-:S04]  /*6f50*/  FFMA R9, R8, R9, R11 ;  /* 0x0000000908097223 */ /* 0x000fc8000000000b */
[----:B------:R-:W-:-:S04]  /*6f60*/  FFMA R20, R22, R9, R23 ;  /* 0x0000000916147223 */ /* 0x000fc80000000017 */
[----:B------:R-:W-:-:S05]  /*6f70*/  FFMA R11, R8, R20, R9 ;  /* 0x00000014080b7223 */ /* 0x000fca0000000009 */
[----:B------:R-:W-:-:S04]  /*6f80*/  SHF.R.U32.HI R23, RZ, 0x17, R11 ;  /* 0x00000017ff177819 */ /* 0x000fc8000001160b */
[----:B------:R-:W-:-:S04]  /*6f90*/  LOP3.LUT R23, R23, 0xff, RZ, 0xc0, !PT ;  /* 0x000000ff17177812 */ /* 0x000fc800078ec0ff */
[----:B------:R-:W-:-:S04]  /*6fa0*/  IADD3 R22, PT, PT, R23, R24, RZ ;  /* 0x0000001817167210 */ /* 0x000fc80007ffe0ff */
[----:B------:R-:W-:-:S04]  /*6fb0*/  IADD3 R23, PT, PT, R22, -0x1, RZ ;  /* 0xffffffff16177810 */ /* 0x000fc80007ffe0ff */
[----:B------:R-:W-:-:S13]  /*6fc0*/  ISETP.GE.U32.AND P0, PT, R23, 0xfe, PT ;  /* 0x000000fe1700780c */ /* 0x000fda0003f06070 */
[----:B------:R-:W-:Y:S05]  /*6fd0*/  @!P0 BRA `(.L_x_207) ;  /* 0x0000000000808947 */ /* 0x000fea0003800000 */
[----:B------:R-:W-:-:S13]  /*6fe0*/  ISETP.GT.AND P0, PT, R22, 0xfe, PT ;  /* 0x000000fe1600780c */ /* 0x000fda0003f04270 */
[----:B------:R-:W-:Y:S05]  /*6ff0*/  @P0 BRA `(.L_x_208) ;  /* 0x00000000006c0947 */ /* 0x000fea0003800000 */
[----:B------:R-:W-:-:S13]  /*7000*/  ISETP.GE.AND P0, PT, R22, 0x1, PT ;  /* 0x000000011600780c */ /* 0x000fda0003f06270 */
[----:B------:R-:W-:Y:S05]  /*7010*/  @P0 BRA `(.L_x_209) ;  /* 0x0000000000740947 */ /* 0x000fea0003800000 */
[----:B------:R-:W-:Y:S02]  /*7020*/  ISETP.GE.AND P0, PT, R22, -0x18, PT ;  /* 0xffffffe81600780c */ /* 0x000fe40003f06270 */
[----:B------:R-:W-:-:S11]  /*7030*/  LOP3.LUT R11, R11, 0x80000000, RZ, 0xc0, !PT ;  /* 0x800000000b0b7812 */ /* 0x000fd600078ec0ff */
[----:B------:R-:W-:Y:S05]  /*7040*/  @!P0 BRA `(.L_x_209) ;  /* 0x0000000000688947 */ /* 0x000fea0003800000 */
[CCC-:B------:R-:W-:Y:S01]  /*7050*/  FFMA.RP R23, R8.reuse, R20.reuse, R9.reuse ;  /* 0x0000001408177223 */ /* 0x1c0fe20000008009 */
[CCC-:B------:R-:W-:Y:S01]  /*7060*/  FFMA.RM R24, R8.reuse, R20.reuse, R9.reuse ;  /* 0x0000001408187223 */ /* 0x1c0fe20000004009 */
[----:B------:R-:W-:Y:S01]  /*7070*/  FFMA.RZ R8, R8, R20, R9 ;  /* 0x0000001408087223 */ /* 0x000fe2000000c009 */
[C---:B------:R-:W-:Y:S02]  /*7080*/  IADD3 R9, PT, PT, R22.reuse, 0x20, RZ ;  /* 0x0000002016097810 */ /* 0x040fe40007ffe0ff */
[----:B------:R-:W-:Y:S02]  /*7090*/  ISETP.NE.AND P2, PT, R22, RZ, PT ;  /* 0x000000ff1600720c */ /* 0x000fe40003f45270 */
[----:B------:R-:W-:Y:S02]  /*70a0*/  LOP3.LUT R8, R8, 0x7fffff, RZ, 0xc0, !PT ;  /* 0x007fffff08087812 */ /* 0x000fe400078ec0ff */
[----:B------:R-:W-:Y:S02]  /*70b0*/  ISETP.NE.AND P1, PT, R22, RZ, PT ;  /* 0x000000ff1600720c */ /* 0x000fe40003f25270 */
[----:B------:R-:W-:-:S02]  /*70c0*/  LOP3.LUT R8, R8, 0x800000, RZ, 0xfc, !PT ;  /* 0x0080000008087812 */ /* 0x000fc400078efcff */
[----:B------:R-:W-:Y:S02]  /*70d0*/  IADD3 R22, PT, PT, -R22, RZ, RZ ;  /* 0x000000ff16167210 */ /* 0x000fe40007ffe1ff */
[----:B------:R-:W-:Y:S02]  /*70e0*/  SHF.L.U32 R9, R8, R9, RZ ;  /* 0x0000000908097219 */ /* 0x000fe400000006ff */
[----:B------:R-:W-:Y:S02]  /*70f0*/  FSETP.NEU.FTZ.AND P0, PT, R23, R24, PT ;  /* 0x000000181700720b */ /* 0x000fe40003f1d000 */
[----:B------:R-:W-:Y:S02]  /*7100*/  SEL R23, R22, RZ, P2 ;  /* 0x000000ff16177207 */ /* 0x000fe40001000000 */
[----:B------:R-:W-:Y:S02]  /*7110*/  ISETP.NE.AND P1, PT, R9, RZ, P1 ;  /* 0x000000ff0900720c */ /* 0x000fe40000f25270 */
[----:B------:R-:W-:-:S02]  /*7120*/  SHF.R.U32.HI R23, RZ, R23, R8 ;  /* 0x00000017ff177219 */ /* 0x000fc40000011608 */
[----:B------:R-:W-:Y:S02]  /*7130*/  PLOP3.LUT P0, PT, P0, P1, PT, 0xf8, 0x8f ;  /* 0x00000000008f781c */ /* 0x000fe40000703f70 */
[----:B------:R-:W-:Y:S02]  /*7140*/  SHF.R.U32.HI R9, RZ, 0x1, R23 ;  /* 0x00000001ff097819 */ /* 0x000fe40000011617 */
[----:B------:R-:W-:-:S04]  /*7150*/  SEL R8, RZ, 0x1, !P0 ;  /* 0x00000001ff087807 */ /* 0x000fc80004000000 */
[----:B------:R-:W-:-:S04]  /*7160*/  LOP3.LUT R8, R8, 0x1, R9, 0xf8, !PT ;  /* 0x0000000108087812 */ /* 0x000fc800078ef809 */
[----:B------:R-:W-:-:S04]  /*7170*/  LOP3.LUT R8, R8, R23, RZ, 0xc0, !PT ;  /* 0x0000001708087212 */ /* 0x000fc800078ec0ff */
[----:B------:R-:W-:-:S04]  /*7180*/  IADD3 R8, PT, PT, R9, R8, RZ ;  /* 0x0000000809087210 */ /* 0x000fc80007ffe0ff */
[----:B------:R-:W-:Y:S01]  /*7190*/  LOP3.LUT R11, R8, R11, RZ, 0xfc, !PT ;  /* 0x0000000b080b7212 */ /* 0x000fe200078efcff */
[----:B------:R-:W-:Y:S06]  /*71a0*/  BRA `(.L_x_209) ;  /* 0x0000000000107947 */ /* 0x000fec0003800000 */
.L_x_208:
[----:B------:R-:W-:-:S04]  /*71b0*/  LOP3.LUT R11, R11, 0x80000000, RZ, 0xc0, !PT ;  /* 0x800000000b0b7812 */ /* 0x000fc800078ec0ff */
[----:B------:R-:W-:Y:S01]  /*71c0*/  LOP3.LUT R11, R11, 0x7f800000, RZ, 0xfc, !PT ;  /* 0x7f8000000b0b7812 */ /* 0x000fe200078efcff */
[----:B------:R-:W-:Y:S06]  /*71d0*/  BRA `(.L_x_209) ;  /* 0x0000000000047947 */ /* 0x000fec0003800000 */
.L_x_207:
[----:B------:R-:W-:-:S07]  /*71e0*/  LEA R11, R24, R11, 0x17 ;  /* 0x0000000b180b7211 */ /* 0x000fce00078eb8ff */
.L_x_209:
[----:B------:R-:W-:Y:S05]  /*71f0*/  BSYNC.RECONVERGENT B1 ;  /* 0x0000000000017941 */ /* 0x000fea0003800200 */
.L_x_206:
[----:B------:R-:W-:Y:S01]  /*7200*/  MOV R8, R11 ;  /* 0x0000000b00087202 */ /* 0x000fe20000000f00 */
[----:B------:R-:W-:Y:S06]  /*7210*/  BRA `(.L_x_210) ;  /* 0x0000000000207947 */ /* 0x000fec0003800000 */
.L_x_205:
[----:B------:R-:W-:-:S04]  /*7220*/  LOP3.LUT R8, R8, 0x80000000, R9, 0x48, !PT ;  /* 0x8000000008087812 */ /* 0x000fc800078e4809 */
[----:B------:R-:W-:Y:S01]  /*7230*/  LOP3.LUT R8, R8, 0x7f800000, RZ, 0xfc, !PT ;  /* 0x7f80000008087812 */ /* 0x000fe200078efcff */
[----:B------:R-:W-:Y:S06]  /*7240*/  BRA `(.L_x_210) ;  /* 0x0000000000147947 */ /* 0x000fec0003800000 */
.L_x_204:
[----:B------:R-:W-:Y:S01]  /*7250*/  LOP3.LUT R8, R8, 0x80000000, R9, 0x48, !PT ;  /* 0x8000000008087812 */ /* 0x000fe200078e4809 */
[----:B------:R-:W-:Y:S06]  /*7260*/  BRA `(.L_x_210) ;  /* 0x00000000000c7947 */ /* 0x000fec0003800000 */
.L_x_203:
[----:B------:R-:W0:Y:S01]  /*7270*/  MUFU.RSQ R8, -QNAN ;  /* 0xffc0000000087908 */ /* 0x000e220000001400 */
[----:B------:R-:W-:Y:S05]  /*7280*/  BRA `(.L_x_210) ;  /* 0x0000000000047947 */ /* 0x000fea0003800000 */
.L_x_202:
[----:B------:R-:W-:-:S07]  /*7290*/  FADD.FTZ R8, R9, R8 ;  /* 0x0000000809087221 */ /* 0x000fce0000010000 */
.L_x_210:
[----:B------:R-:W-:Y:S05]  /*72a0*/  BSYNC.RECONVERGENT B0 ;  /* 0x0000000000007941 */ /* 0x000fea0003800200 */
.L_x_200:
[----:B------:R-:W-:-:S04]  /*72b0*/  HFMA2 R11, -RZ, RZ, 0, 0 ;  /* 0x00000000ff0b7431 */ /* 0x000fc800000001ff */
[----:B0-----:R-:W-:Y:S05]  /*72c0*/  RET.REL.NODEC R10 `(compute_forces) ;  /* 0xffffff8c0a4c7950 */ /* 0x001fea0003c3ffff */
.L_x_211:
[----:B------:R-:W-:-:S00]  /*72d0*/  BRA `(.L_x_211) ;  /* 0xfffffffc00fc7947 */ /* 0x000fc0000383ffff */
[----:B------:R-:W-:-:S00]  /*72e0*/  NOP ;  /* 0x0000000000007918 */ /* 0x000fc00000000000 */
        /* <DEDUP_REMOVED lines=9> */
.L_x_213:


//--------------------- .nv.shared.compute_forces --------------------------
	.section	.nv.shared.compute_forces,"aw",@nobits
	.sectionflags	@""
	.align	4
.nv.shared.compute_forces:
	.zero		5120


//--------------------- .nv.shared.reserved.0     --------------------------
	.section	.nv.shared.reserved.0,"aw",@nobits
	.weak		__nv_reservedSMEM_offset_0_alias
	.size		__nv_reservedSMEM_offset_0_alias, 0, 64
	.other		__nv_reservedSMEM_offset_0_alias,@"STO_CUDA_RESERVED_SHARED STV_DEFAULT"
__nv_reservedSMEM_offset_0_alias:
	.zero		0
	.zero		64


//--------------------- .nv.constant0.compute_forces --------------------------
	.section	.nv.constant0.compute_forces,"a",@progbits
	.sectionflags	@""
	.align	4
.nv.constant0.compute_forces:
	.zero		920


//--------------------- SYMBOLS --------------------------

	.type		.nv.reservedSmem.offset0,@object
	.size		.nv.reservedSmem.offset0,0x4
	.type		.nv.reservedSmem.cap,@object
	.size		.nv.reservedSmem.cap,0x4
